//
// Generated by NVIDIA NVVM Compiler
//
// Compiler Build ID: CL-36424714
// Cuda compilation tools, release 13.0, V13.0.88
// Based on NVVM 20.0.0
//

.version 9.0
.target sm_100
.address_size 64

	// .globl	_Z13encode_kernelPfS_S_S_S_S_S_iii
.global .align 4 .b8 precalc_xorwow_matrix[102400];
.global .align 4 .b8 precalc_xorwow_offset_matrix[102400];
.global .align 4 .b8 mrg32k3aM1[2304];
.global .align 4 .b8 mrg32k3aM2[2304];
.global .align 4 .b8 mrg32k3aM1SubSeq[2016];
.global .align 4 .b8 mrg32k3aM2SubSeq[2016];
.global .align 4 .b8 mrg32k3aM1Seq[2304];
.global .align 4 .b8 mrg32k3aM2Seq[2304];
.const .align 8 .b8 __cr_lgamma_table[72];

.visible .entry _Z13encode_kernelPfS_S_S_S_S_S_iii(
	.param .u64 .ptr .align 1 _Z13encode_kernelPfS_S_S_S_S_S_iii_param_0,
	.param .u64 .ptr .align 1 _Z13encode_kernelPfS_S_S_S_S_S_iii_param_1,
	.param .u64 .ptr .align 1 _Z13encode_kernelPfS_S_S_S_S_S_iii_param_2,
	.param .u64 .ptr .align 1 _Z13encode_kernelPfS_S_S_S_S_S_iii_param_3,
	.param .u64 .ptr .align 1 _Z13encode_kernelPfS_S_S_S_S_S_iii_param_4,
	.param .u64 .ptr .align 1 _Z13encode_kernelPfS_S_S_S_S_S_iii_param_5,
	.param .u64 .ptr .align 1 _Z13encode_kernelPfS_S_S_S_S_S_iii_param_6,
	.param .u32 _Z13encode_kernelPfS_S_S_S_S_S_iii_param_7,
	.param .u32 _Z13encode_kernelPfS_S_S_S_S_S_iii_param_8,
	.param .u32 _Z13encode_kernelPfS_S_S_S_S_S_iii_param_9
)
{
	.reg .pred 	%p<20>;
	.reg .b32 	%r<71>;
	.reg .b32 	%f<248>;
	.reg .b64 	%rd<123>;

	ld.param.u64 	%rd8, [_Z13encode_kernelPfS_S_S_S_S_S_iii_param_0];
	ld.param.u64 	%rd9, [_Z13encode_kernelPfS_S_S_S_S_S_iii_param_1];
	ld.param.u64 	%rd10, [_Z13encode_kernelPfS_S_S_S_S_S_iii_param_3];
	ld.param.u64 	%rd5, [_Z13encode_kernelPfS_S_S_S_S_S_iii_param_4];
	ld.param.u64 	%rd6, [_Z13encode_kernelPfS_S_S_S_S_S_iii_param_5];
	ld.param.u64 	%rd7, [_Z13encode_kernelPfS_S_S_S_S_S_iii_param_6];
	ld.param.u32 	%r44, [_Z13encode_kernelPfS_S_S_S_S_S_iii_param_7];
	ld.param.u32 	%r45, [_Z13encode_kernelPfS_S_S_S_S_S_iii_param_8];
	ld.param.u32 	%r46, [_Z13encode_kernelPfS_S_S_S_S_S_iii_param_9];
	cvta.to.global.u64 	%rd1, %rd9;
	cvta.to.global.u64 	%rd2, %rd8;
	cvta.to.global.u64 	%rd3, %rd10;
	mov.u32 	%r47, %ctaid.x;
	mov.u32 	%r48, %ntid.x;
	mov.u32 	%r49, %tid.x;
	mad.lo.s32 	%r1, %r47, %r48, %r49;
	setp.ge.s32 	%p1, %r1, %r45;
	@%p1 bra 	$L__BB0_28;
	setp.lt.s32 	%p2, %r44, 1;
	mov.f32 	%f229, 0f00000000;
	@%p2 bra 	$L__BB0_14;
	and.b32  	%r2, %r44, 15;
	setp.lt.u32 	%p3, %r44, 16;
	mov.f32 	%f229, 0f00000000;
	mov.b32 	%r60, 0;
	@%p3 bra 	$L__BB0_5;
	and.b32  	%r60, %r44, 2147483632;
	neg.s32 	%r58, %r60;
	shl.b32 	%r5, %r45, 4;
	mov.f32 	%f229, 0f00000000;
	mul.wide.s32 	%rd14, %r45, 4;
	mov.u32 	%r57, %r1;
$L__BB0_4:
	.pragma "nounroll";
	mul.wide.s32 	%rd11, %r57, 4;
	add.s64 	%rd12, %rd2, %rd11;
	ld.global.f32 	%f45, [%rd12];
	add.s64 	%rd13, %rd1, %rd11;
	ld.global.f32 	%f46, [%rd13];
	fma.rn.f32 	%f47, %f45, %f46, %f229;
	add.s64 	%rd15, %rd12, %rd14;
	ld.global.f32 	%f48, [%rd15];
	add.s64 	%rd16, %rd13, %rd14;
	ld.global.f32 	%f49, [%rd16];
	fma.rn.f32 	%f50, %f48, %f49, %f47;
	add.s64 	%rd17, %rd15, %rd14;
	ld.global.f32 	%f51, [%rd17];
	add.s64 	%rd18, %rd16, %rd14;
	ld.global.f32 	%f52, [%rd18];
	fma.rn.f32 	%f53, %f51, %f52, %f50;
	add.s64 	%rd19, %rd17, %rd14;
	ld.global.f32 	%f54, [%rd19];
	add.s64 	%rd20, %rd18, %rd14;
	ld.global.f32 	%f55, [%rd20];
	fma.rn.f32 	%f56, %f54, %f55, %f53;
	add.s64 	%rd21, %rd19, %rd14;
	ld.global.f32 	%f57, [%rd21];
	add.s64 	%rd22, %rd20, %rd14;
	ld.global.f32 	%f58, [%rd22];
	fma.rn.f32 	%f59, %f57, %f58, %f56;
	add.s64 	%rd23, %rd21, %rd14;
	ld.global.f32 	%f60, [%rd23];
	add.s64 	%rd24, %rd22, %rd14;
	ld.global.f32 	%f61, [%rd24];
	fma.rn.f32 	%f62, %f60, %f61, %f59;
	add.s64 	%rd25, %rd23, %rd14;
	ld.global.f32 	%f63, [%rd25];
	add.s64 	%rd26, %rd24, %rd14;
	ld.global.f32 	%f64, [%rd26];
	fma.rn.f32 	%f65, %f63, %f64, %f62;
	add.s64 	%rd27, %rd25, %rd14;
	ld.global.f32 	%f66, [%rd27];
	add.s64 	%rd28, %rd26, %rd14;
	ld.global.f32 	%f67, [%rd28];
	fma.rn.f32 	%f68, %f66, %f67, %f65;
	add.s64 	%rd29, %rd27, %rd14;
	ld.global.f32 	%f69, [%rd29];
	add.s64 	%rd30, %rd28, %rd14;
	ld.global.f32 	%f70, [%rd30];
	fma.rn.f32 	%f71, %f69, %f70, %f68;
	add.s64 	%rd31, %rd29, %rd14;
	ld.global.f32 	%f72, [%rd31];
	add.s64 	%rd32, %rd30, %rd14;
	ld.global.f32 	%f73, [%rd32];
	fma.rn.f32 	%f74, %f72, %f73, %f71;
	add.s64 	%rd33, %rd31, %rd14;
	ld.global.f32 	%f75, [%rd33];
	add.s64 	%rd34, %rd32, %rd14;
	ld.global.f32 	%f76, [%rd34];
	fma.rn.f32 	%f77, %f75, %f76, %f74;
	add.s64 	%rd35, %rd33, %rd14;
	ld.global.f32 	%f78, [%rd35];
	add.s64 	%rd36, %rd34, %rd14;
	ld.global.f32 	%f79, [%rd36];
	fma.rn.f32 	%f80, %f78, %f79, %f77;
	add.s64 	%rd37, %rd35, %rd14;
	ld.global.f32 	%f81, [%rd37];
	add.s64 	%rd38, %rd36, %rd14;
	ld.global.f32 	%f82, [%rd38];
	fma.rn.f32 	%f83, %f81, %f82, %f80;
	add.s64 	%rd39, %rd37, %rd14;
	ld.global.f32 	%f84, [%rd39];
	add.s64 	%rd40, %rd38, %rd14;
	ld.global.f32 	%f85, [%rd40];
	fma.rn.f32 	%f86, %f84, %f85, %f83;
	add.s64 	%rd41, %rd39, %rd14;
	ld.global.f32 	%f87, [%rd41];
	add.s64 	%rd42, %rd40, %rd14;
	ld.global.f32 	%f88, [%rd42];
	fma.rn.f32 	%f89, %f87, %f88, %f86;
	add.s64 	%rd43, %rd41, %rd14;
	ld.global.f32 	%f90, [%rd43];
	add.s64 	%rd44, %rd42, %rd14;
	ld.global.f32 	%f91, [%rd44];
	fma.rn.f32 	%f229, %f90, %f91, %f89;
	add.s32 	%r58, %r58, 16;
	add.s32 	%r57, %r57, %r5;
	setp.ne.s32 	%p4, %r58, 0;
	@%p4 bra 	$L__BB0_4;
$L__BB0_5:
	setp.eq.s32 	%p5, %r2, 0;
	@%p5 bra 	$L__BB0_14;
	and.b32  	%r11, %r44, 7;
	setp.lt.u32 	%p6, %r2, 8;
	@%p6 bra 	$L__BB0_8;
	mad.lo.s32 	%r51, %r60, %r45, %r1;
	mul.wide.s32 	%rd45, %r51, 4;
	add.s64 	%rd46, %rd2, %rd45;
	ld.global.f32 	%f93, [%rd46];
	add.s64 	%rd47, %rd1, %rd45;
	ld.global.f32 	%f94, [%rd47];
	fma.rn.f32 	%f95, %f93, %f94, %f229;
	mul.wide.s32 	%rd48, %r45, 4;
	add.s64 	%rd49, %rd46, %rd48;
	ld.global.f32 	%f96, [%rd49];
	add.s64 	%rd50, %rd47, %rd48;
	ld.global.f32 	%f97, [%rd50];
	fma.rn.f32 	%f98, %f96, %f97, %f95;
	add.s64 	%rd51, %rd49, %rd48;
	ld.global.f32 	%f99, [%rd51];
	add.s64 	%rd52, %rd50, %rd48;
	ld.global.f32 	%f100, [%rd52];
	fma.rn.f32 	%f101, %f99, %f100, %f98;
	add.s64 	%rd53, %rd51, %rd48;
	ld.global.f32 	%f102, [%rd53];
	add.s64 	%rd54, %rd52, %rd48;
	ld.global.f32 	%f103, [%rd54];
	fma.rn.f32 	%f104, %f102, %f103, %f101;
	add.s64 	%rd55, %rd53, %rd48;
	ld.global.f32 	%f105, [%rd55];
	add.s64 	%rd56, %rd54, %rd48;
	ld.global.f32 	%f106, [%rd56];
	fma.rn.f32 	%f107, %f105, %f106, %f104;
	add.s64 	%rd57, %rd55, %rd48;
	ld.global.f32 	%f108, [%rd57];
	add.s64 	%rd58, %rd56, %rd48;
	ld.global.f32 	%f109, [%rd58];
	fma.rn.f32 	%f110, %f108, %f109, %f107;
	add.s64 	%rd59, %rd57, %rd48;
	ld.global.f32 	%f111, [%rd59];
	add.s64 	%rd60, %rd58, %rd48;
	ld.global.f32 	%f112, [%rd60];
	fma.rn.f32 	%f113, %f111, %f112, %f110;
	add.s64 	%rd61, %rd59, %rd48;
	ld.global.f32 	%f114, [%rd61];
	add.s64 	%rd62, %rd60, %rd48;
	ld.global.f32 	%f115, [%rd62];
	fma.rn.f32 	%f229, %f114, %f115, %f113;
	add.s32 	%r60, %r60, 8;
$L__BB0_8:
	setp.eq.s32 	%p7, %r11, 0;
	@%p7 bra 	$L__BB0_14;
	and.b32  	%r14, %r44, 3;
	setp.lt.u32 	%p8, %r11, 4;
	@%p8 bra 	$L__BB0_11;
	mad.lo.s32 	%r52, %r60, %r45, %r1;
	mul.wide.s32 	%rd63, %r52, 4;
	add.s64 	%rd64, %rd2, %rd63;
	ld.global.f32 	%f117, [%rd64];
	add.s64 	%rd65, %rd1, %rd63;
	ld.global.f32 	%f118, [%rd65];
	fma.rn.f32 	%f119, %f117, %f118, %f229;
	mul.wide.s32 	%rd66, %r45, 4;
	add.s64 	%rd67, %rd64, %rd66;
	ld.global.f32 	%f120, [%rd67];
	add.s64 	%rd68, %rd65, %rd66;
	ld.global.f32 	%f121, [%rd68];
	fma.rn.f32 	%f122, %f120, %f121, %f119;
	add.s64 	%rd69, %rd67, %rd66;
	ld.global.f32 	%f123, [%rd69];
	add.s64 	%rd70, %rd68, %rd66;
	ld.global.f32 	%f124, [%rd70];
	fma.rn.f32 	%f125, %f123, %f124, %f122;
	add.s64 	%rd71, %rd69, %rd66;
	ld.global.f32 	%f126, [%rd71];
	add.s64 	%rd72, %rd70, %rd66;
	ld.global.f32 	%f127, [%rd72];
	fma.rn.f32 	%f229, %f126, %f127, %f125;
	add.s32 	%r60, %r60, 4;
$L__BB0_11:
	setp.eq.s32 	%p9, %r14, 0;
	@%p9 bra 	$L__BB0_14;
	mad.lo.s32 	%r63, %r60, %r45, %r1;
	neg.s32 	%r62, %r14;
$L__BB0_13:
	.pragma "nounroll";
	mul.wide.s32 	%rd73, %r63, 4;
	add.s64 	%rd74, %rd2, %rd73;
	ld.global.f32 	%f128, [%rd74];
	add.s64 	%rd75, %rd1, %rd73;
	ld.global.f32 	%f129, [%rd75];
	fma.rn.f32 	%f229, %f128, %f129, %f229;
	add.s32 	%r63, %r63, %r45;
	add.s32 	%r62, %r62, 1;
	setp.ne.s32 	%p10, %r62, 0;
	@%p10 bra 	$L__BB0_13;
$L__BB0_14:
	ld.param.u64 	%rd122, [_Z13encode_kernelPfS_S_S_S_S_S_iii_param_2];
	cvta.to.global.u64 	%rd76, %rd122;
	mul.wide.s32 	%rd77, %r1, 4;
	add.s64 	%rd78, %rd76, %rd77;
	ld.global.f32 	%f131, [%rd78];
	add.f32 	%f132, %f229, %f131;
	max.f32 	%f14, %f132, 0f00000000;
	setp.lt.s32 	%p11, %r45, 1;
	mov.f32 	%f246, 0f00000000;
	mov.f32 	%f247, %f246;
	@%p11 bra 	$L__BB0_27;
	add.s32 	%r54, %r45, -1;
	and.b32  	%r23, %r45, 15;
	setp.lt.u32 	%p12, %r54, 15;
	mov.f32 	%f247, 0f00000000;
	mov.b32 	%r67, 0;
	mov.f32 	%f246, %f247;
	@%p12 bra 	$L__BB0_18;
	and.b32  	%r67, %r45, 2147483632;
	neg.s32 	%r65, %r67;
	shl.b32 	%r26, %r46, 4;
	mov.f32 	%f247, 0f00000000;
	mul.wide.s32 	%rd81, %r46, 4;
	mov.u32 	%r64, %r1;
$L__BB0_17:
	.pragma "nounroll";
	mul.wide.s32 	%rd79, %r64, 4;
	add.s64 	%rd80, %rd3, %rd79;
	ld.global.f32 	%f136, [%rd80];
	fma.rn.f32 	%f137, %f14, %f136, %f246;
	fma.rn.f32 	%f138, %f14, %f136, %f247;
	add.s64 	%rd82, %rd80, %rd81;
	ld.global.f32 	%f139, [%rd82];
	fma.rn.f32 	%f140, %f14, %f139, %f137;
	fma.rn.f32 	%f141, %f14, %f139, %f138;
	add.s64 	%rd83, %rd82, %rd81;
	ld.global.f32 	%f142, [%rd83];
	fma.rn.f32 	%f143, %f14, %f142, %f140;
	fma.rn.f32 	%f144, %f14, %f142, %f141;
	add.s64 	%rd84, %rd83, %rd81;
	ld.global.f32 	%f145, [%rd84];
	fma.rn.f32 	%f146, %f14, %f145, %f143;
	fma.rn.f32 	%f147, %f14, %f145, %f144;
	add.s64 	%rd85, %rd84, %rd81;
	ld.global.f32 	%f148, [%rd85];
	fma.rn.f32 	%f149, %f14, %f148, %f146;
	fma.rn.f32 	%f150, %f14, %f148, %f147;
	add.s64 	%rd86, %rd85, %rd81;
	ld.global.f32 	%f151, [%rd86];
	fma.rn.f32 	%f152, %f14, %f151, %f149;
	fma.rn.f32 	%f153, %f14, %f151, %f150;
	add.s64 	%rd87, %rd86, %rd81;
	ld.global.f32 	%f154, [%rd87];
	fma.rn.f32 	%f155, %f14, %f154, %f152;
	fma.rn.f32 	%f156, %f14, %f154, %f153;
	add.s64 	%rd88, %rd87, %rd81;
	ld.global.f32 	%f157, [%rd88];
	fma.rn.f32 	%f158, %f14, %f157, %f155;
	fma.rn.f32 	%f159, %f14, %f157, %f156;
	add.s64 	%rd89, %rd88, %rd81;
	ld.global.f32 	%f160, [%rd89];
	fma.rn.f32 	%f161, %f14, %f160, %f158;
	fma.rn.f32 	%f162, %f14, %f160, %f159;
	add.s64 	%rd90, %rd89, %rd81;
	ld.global.f32 	%f163, [%rd90];
	fma.rn.f32 	%f164, %f14, %f163, %f161;
	fma.rn.f32 	%f165, %f14, %f163, %f162;
	add.s64 	%rd91, %rd90, %rd81;
	ld.global.f32 	%f166, [%rd91];
	fma.rn.f32 	%f167, %f14, %f166, %f164;
	fma.rn.f32 	%f168, %f14, %f166, %f165;
	add.s64 	%rd92, %rd91, %rd81;
	ld.global.f32 	%f169, [%rd92];
	fma.rn.f32 	%f170, %f14, %f169, %f167;
	fma.rn.f32 	%f171, %f14, %f169, %f168;
	add.s64 	%rd93, %rd92, %rd81;
	ld.global.f32 	%f172, [%rd93];
	fma.rn.f32 	%f173, %f14, %f172, %f170;
	fma.rn.f32 	%f174, %f14, %f172, %f171;
	add.s64 	%rd94, %rd93, %rd81;
	ld.global.f32 	%f175, [%rd94];
	fma.rn.f32 	%f176, %f14, %f175, %f173;
	fma.rn.f32 	%f177, %f14, %f175, %f174;
	add.s64 	%rd95, %rd94, %rd81;
	ld.global.f32 	%f178, [%rd95];
	fma.rn.f32 	%f179, %f14, %f178, %f176;
	fma.rn.f32 	%f180, %f14, %f178, %f177;
	add.s64 	%rd96, %rd95, %rd81;
	ld.global.f32 	%f181, [%rd96];
	fma.rn.f32 	%f246, %f14, %f181, %f179;
	fma.rn.f32 	%f247, %f14, %f181, %f180;
	add.s32 	%r65, %r65, 16;
	add.s32 	%r64, %r64, %r26;
	setp.ne.s32 	%p13, %r65, 0;
	@%p13 bra 	$L__BB0_17;
$L__BB0_18:
	setp.eq.s32 	%p14, %r23, 0;
	@%p14 bra 	$L__BB0_27;
	and.b32  	%r32, %r45, 7;
	setp.lt.u32 	%p15, %r23, 8;
	@%p15 bra 	$L__BB0_21;
	mad.lo.s32 	%r55, %r67, %r46, %r1;
	mul.wide.s32 	%rd97, %r55, 4;
	add.s64 	%rd98, %rd3, %rd97;
	ld.global.f32 	%f183, [%rd98];
	fma.rn.f32 	%f184, %f14, %f183, %f246;
	fma.rn.f32 	%f185, %f14, %f183, %f247;
	mul.wide.s32 	%rd99, %r46, 4;
	add.s64 	%rd100, %rd98, %rd99;
	ld.global.f32 	%f186, [%rd100];
	fma.rn.f32 	%f187, %f14, %f186, %f184;
	fma.rn.f32 	%f188, %f14, %f186, %f185;
	add.s64 	%rd101, %rd100, %rd99;
	ld.global.f32 	%f189, [%rd101];
	fma.rn.f32 	%f190, %f14, %f189, %f187;
	fma.rn.f32 	%f191, %f14, %f189, %f188;
	add.s64 	%rd102, %rd101, %rd99;
	ld.global.f32 	%f192, [%rd102];
	fma.rn.f32 	%f193, %f14, %f192, %f190;
	fma.rn.f32 	%f194, %f14, %f192, %f191;
	add.s64 	%rd103, %rd102, %rd99;
	ld.global.f32 	%f195, [%rd103];
	fma.rn.f32 	%f196, %f14, %f195, %f193;
	fma.rn.f32 	%f197, %f14, %f195, %f194;
	add.s64 	%rd104, %rd103, %rd99;
	ld.global.f32 	%f198, [%rd104];
	fma.rn.f32 	%f199, %f14, %f198, %f196;
	fma.rn.f32 	%f200, %f14, %f198, %f197;
	add.s64 	%rd105, %rd104, %rd99;
	ld.global.f32 	%f201, [%rd105];
	fma.rn.f32 	%f202, %f14, %f201, %f199;
	fma.rn.f32 	%f203, %f14, %f201, %f200;
	add.s64 	%rd106, %rd105, %rd99;
	ld.global.f32 	%f204, [%rd106];
	fma.rn.f32 	%f246, %f14, %f204, %f202;
	fma.rn.f32 	%f247, %f14, %f204, %f203;
	add.s32 	%r67, %r67, 8;
$L__BB0_21:
	setp.eq.s32 	%p16, %r32, 0;
	@%p16 bra 	$L__BB0_27;
	and.b32  	%r35, %r45, 3;
	setp.lt.u32 	%p17, %r32, 4;
	@%p17 bra 	$L__BB0_24;
	mad.lo.s32 	%r56, %r67, %r46, %r1;
	mul.wide.s32 	%rd107, %r56, 4;
	add.s64 	%rd108, %rd3, %rd107;
	ld.global.f32 	%f206, [%rd108];
	fma.rn.f32 	%f207, %f14, %f206, %f246;
	fma.rn.f32 	%f208, %f14, %f206, %f247;
	mul.wide.s32 	%rd109, %r46, 4;
	add.s64 	%rd110, %rd108, %rd109;
	ld.global.f32 	%f209, [%rd110];
	fma.rn.f32 	%f210, %f14, %f209, %f207;
	fma.rn.f32 	%f211, %f14, %f209, %f208;
	add.s64 	%rd111, %rd110, %rd109;
	ld.global.f32 	%f212, [%rd111];
	fma.rn.f32 	%f213, %f14, %f212, %f210;
	fma.rn.f32 	%f214, %f14, %f212, %f211;
	add.s64 	%rd112, %rd111, %rd109;
	ld.global.f32 	%f215, [%rd112];
	fma.rn.f32 	%f246, %f14, %f215, %f213;
	fma.rn.f32 	%f247, %f14, %f215, %f214;
	add.s32 	%r67, %r67, 4;
$L__BB0_24:
	setp.eq.s32 	%p18, %r35, 0;
	@%p18 bra 	$L__BB0_27;
	mad.lo.s32 	%r70, %r67, %r46, %r1;
	neg.s32 	%r69, %r35;
$L__BB0_26:
	.pragma "nounroll";
	mul.wide.s32 	%rd113, %r70, 4;
	add.s64 	%rd114, %rd3, %rd113;
	ld.global.f32 	%f216, [%rd114];
	fma.rn.f32 	%f246, %f14, %f216, %f246;
	fma.rn.f32 	%f247, %f14, %f216, %f247;
	add.s32 	%r70, %r70, %r46;
	add.s32 	%r69, %r69, 1;
	setp.ne.s32 	%p19, %r69, 0;
	@%p19 bra 	$L__BB0_26;
$L__BB0_27:
	cvta.to.global.u64 	%rd115, %rd5;
	add.s64 	%rd117, %rd115, %rd77;
	ld.global.f32 	%f217, [%rd117];
	add.f32 	%f218, %f246, %f217;
	cvta.to.global.u64 	%rd118, %rd6;
	add.s64 	%rd119, %rd118, %rd77;
	st.global.f32 	[%rd119], %f218;
	ld.global.f32 	%f219, [%rd117];
	add.f32 	%f220, %f247, %f219;
	cvta.to.global.u64 	%rd120, %rd7;
	add.s64 	%rd121, %rd120, %rd77;
	st.global.f32 	[%rd121], %f220;
$L__BB0_28:
	ret;

}
	// .globl	_Z21reparameterize_kernelPfS_S_iy
.visible .entry _Z21reparameterize_kernelPfS_S_iy(
	.param .u64 .ptr .align 1 _Z21reparameterize_kernelPfS_S_iy_param_0,
	.param .u64 .ptr .align 1 _Z21reparameterize_kernelPfS_S_iy_param_1,
	.param .u64 .ptr .align 1 _Z21reparameterize_kernelPfS_S_iy_param_2,
	.param .u32 _Z21reparameterize_kernelPfS_S_iy_param_3,
	.param .u64 _Z21reparameterize_kernelPfS_S_iy_param_4
)
{
	.local .align 8 .b8 	__local_depot1[48];
	.reg .b64 	%SP;
	.reg .b64 	%SPL;
	.reg .pred 	%p<67>;
	.reg .b32 	%r<1220>;
	.reg .b32 	%f<46>;
	.reg .b64 	%rd<34>;

	mov.u64 	%SPL, __local_depot1;
	ld.param.u64 	%rd10, [_Z21reparameterize_kernelPfS_S_iy_param_0];
	ld.param.u64 	%rd11, [_Z21reparameterize_kernelPfS_S_iy_param_1];
	ld.param.u64 	%rd12, [_Z21reparameterize_kernelPfS_S_iy_param_2];
	ld.param.u32 	%r545, [_Z21reparameterize_kernelPfS_S_iy_param_3];
	ld.param.u64 	%rd13, [_Z21reparameterize_kernelPfS_S_iy_param_4];
	mov.u32 	%r546, %ctaid.x;
	mov.u32 	%r547, %ntid.x;
	mov.u32 	%r548, %tid.x;
	mad.lo.s32 	%r1, %r546, %r547, %r548;
	setp.ge.s32 	%p1, %r1, %r545;
	@%p1 bra 	$L__BB1_117;
	add.u64 	%rd1, %SPL, 0;
	cvt.s64.s32 	%rd2, %r1;
	cvt.u32.u64 	%r549, %rd13;
	xor.b32  	%r550, %r549, -1429050551;
	mul.lo.s32 	%r551, %r550, 1099087573;
	{ .reg .b32 tmp; mov.b64 {tmp, %r552}, %rd13; }
	xor.b32  	%r553, %r552, -136515619;
	mul.lo.s32 	%r554, %r553, -1703105765;
	add.s32 	%r555, %r551, %r554;
	add.s32 	%r2, %r555, 6615241;
	add.s32 	%r954, %r551, 123456789;
	st.local.v2.u32 	[%rd1], {%r2, %r954};
	xor.b32  	%r953, %r551, 362436069;
	add.s32 	%r556, %r554, 521288629;
	st.local.v2.u32 	[%rd1+8], {%r953, %r556};
	xor.b32  	%r557, %r554, 88675123;
	add.s32 	%r950, %r551, 5783321;
	st.local.v2.u32 	[%rd1+16], {%r557, %r950};
	setp.eq.s32 	%p2, %r1, 0;
	@%p2 bra 	$L__BB1_116;
	mov.b32 	%r937, 0;
	mov.u64 	%rd33, %rd2;
$L__BB1_3:
	mov.u64 	%rd3, %rd33;
	and.b64  	%rd4, %rd3, 3;
	setp.eq.s64 	%p3, %rd4, 0;
	@%p3 bra 	$L__BB1_115;
	mul.wide.u32 	%rd15, %r937, 3200;
	mov.u64 	%rd16, precalc_xorwow_matrix;
	add.s64 	%rd5, %rd16, %rd15;
	mov.b32 	%r950, 0;
	mov.u32 	%r951, %r950;
	mov.u32 	%r952, %r950;
	mov.u32 	%r953, %r950;
	mov.u32 	%r954, %r950;
	mov.u32 	%r943, %r950;
$L__BB1_5:
	mul.wide.u32 	%rd17, %r943, 4;
	add.s64 	%rd18, %rd1, %rd17;
	ld.local.u32 	%r16, [%rd18+4];
	shl.b32 	%r17, %r943, 5;
	mov.b32 	%r949, 0;
$L__BB1_6:
	.pragma "nounroll";
	shr.u32 	%r561, %r16, %r949;
	and.b32  	%r562, %r561, 1;
	setp.eq.b32 	%p4, %r562, 1;
	not.pred 	%p5, %p4;
	add.s32 	%r563, %r17, %r949;
	mul.lo.s32 	%r564, %r563, 5;
	mul.wide.u32 	%rd19, %r564, 4;
	add.s64 	%rd6, %rd5, %rd19;
	@%p5 bra 	$L__BB1_8;
	ld.global.u32 	%r565, [%rd6];
	xor.b32  	%r954, %r954, %r565;
	ld.global.u32 	%r566, [%rd6+4];
	xor.b32  	%r953, %r953, %r566;
	ld.global.u32 	%r567, [%rd6+8];
	xor.b32  	%r952, %r952, %r567;
	ld.global.u32 	%r568, [%rd6+12];
	xor.b32  	%r951, %r951, %r568;
	ld.global.u32 	%r569, [%rd6+16];
	xor.b32  	%r950, %r950, %r569;
$L__BB1_8:
	and.b32  	%r571, %r561, 2;
	setp.eq.s32 	%p6, %r571, 0;
	@%p6 bra 	$L__BB1_10;
	ld.global.u32 	%r572, [%rd6+20];
	xor.b32  	%r954, %r954, %r572;
	ld.global.u32 	%r573, [%rd6+24];
	xor.b32  	%r953, %r953, %r573;
	ld.global.u32 	%r574, [%rd6+28];
	xor.b32  	%r952, %r952, %r574;
	ld.global.u32 	%r575, [%rd6+32];
	xor.b32  	%r951, %r951, %r575;
	ld.global.u32 	%r576, [%rd6+36];
	xor.b32  	%r950, %r950, %r576;
$L__BB1_10:
	and.b32  	%r578, %r561, 4;
	setp.eq.s32 	%p7, %r578, 0;
	@%p7 bra 	$L__BB1_12;
	ld.global.u32 	%r579, [%rd6+40];
	xor.b32  	%r954, %r954, %r579;
	ld.global.u32 	%r580, [%rd6+44];
	xor.b32  	%r953, %r953, %r580;
	ld.global.u32 	%r581, [%rd6+48];
	xor.b32  	%r952, %r952, %r581;
	ld.global.u32 	%r582, [%rd6+52];
	xor.b32  	%r951, %r951, %r582;
	ld.global.u32 	%r583, [%rd6+56];
	xor.b32  	%r950, %r950, %r583;
$L__BB1_12:
	and.b32  	%r585, %r561, 8;
	setp.eq.s32 	%p8, %r585, 0;
	@%p8 bra 	$L__BB1_14;
	ld.global.u32 	%r586, [%rd6+60];
	xor.b32  	%r954, %r954, %r586;
	ld.global.u32 	%r587, [%rd6+64];
	xor.b32  	%r953, %r953, %r587;
	ld.global.u32 	%r588, [%rd6+68];
	xor.b32  	%r952, %r952, %r588;
	ld.global.u32 	%r589, [%rd6+72];
	xor.b32  	%r951, %r951, %r589;
	ld.global.u32 	%r590, [%rd6+76];
	xor.b32  	%r950, %r950, %r590;
$L__BB1_14:
	and.b32  	%r592, %r561, 16;
	setp.eq.s32 	%p9, %r592, 0;
	@%p9 bra 	$L__BB1_16;
	ld.global.u32 	%r593, [%rd6+80];
	xor.b32  	%r954, %r954, %r593;
	ld.global.u32 	%r594, [%rd6+84];
	xor.b32  	%r953, %r953, %r594;
	ld.global.u32 	%r595, [%rd6+88];
	xor.b32  	%r952, %r952, %r595;
	ld.global.u32 	%r596, [%rd6+92];
	xor.b32  	%r951, %r951, %r596;
	ld.global.u32 	%r597, [%rd6+96];
	xor.b32  	%r950, %r950, %r597;
$L__BB1_16:
	and.b32  	%r599, %r561, 32;
	setp.eq.s32 	%p10, %r599, 0;
	@%p10 bra 	$L__BB1_18;
	ld.global.u32 	%r600, [%rd6+100];
	xor.b32  	%r954, %r954, %r600;
	ld.global.u32 	%r601, [%rd6+104];
	xor.b32  	%r953, %r953, %r601;
	ld.global.u32 	%r602, [%rd6+108];
	xor.b32  	%r952, %r952, %r602;
	ld.global.u32 	%r603, [%rd6+112];
	xor.b32  	%r951, %r951, %r603;
	ld.global.u32 	%r604, [%rd6+116];
	xor.b32  	%r950, %r950, %r604;
$L__BB1_18:
	and.b32  	%r606, %r561, 64;
	setp.eq.s32 	%p11, %r606, 0;
	@%p11 bra 	$L__BB1_20;
	ld.global.u32 	%r607, [%rd6+120];
	xor.b32  	%r954, %r954, %r607;
	ld.global.u32 	%r608, [%rd6+124];
	xor.b32  	%r953, %r953, %r608;
	ld.global.u32 	%r609, [%rd6+128];
	xor.b32  	%r952, %r952, %r609;
	ld.global.u32 	%r610, [%rd6+132];
	xor.b32  	%r951, %r951, %r610;
	ld.global.u32 	%r611, [%rd6+136];
	xor.b32  	%r950, %r950, %r611;
$L__BB1_20:
	and.b32  	%r613, %r561, 128;
	setp.eq.s32 	%p12, %r613, 0;
	@%p12 bra 	$L__BB1_22;
	ld.global.u32 	%r614, [%rd6+140];
	xor.b32  	%r954, %r954, %r614;
	ld.global.u32 	%r615, [%rd6+144];
	xor.b32  	%r953, %r953, %r615;
	ld.global.u32 	%r616, [%rd6+148];
	xor.b32  	%r952, %r952, %r616;
	ld.global.u32 	%r617, [%rd6+152];
	xor.b32  	%r951, %r951, %r617;
	ld.global.u32 	%r618, [%rd6+156];
	xor.b32  	%r950, %r950, %r618;
$L__BB1_22:
	and.b32  	%r620, %r561, 256;
	setp.eq.s32 	%p13, %r620, 0;
	@%p13 bra 	$L__BB1_24;
	ld.global.u32 	%r621, [%rd6+160];
	xor.b32  	%r954, %r954, %r621;
	ld.global.u32 	%r622, [%rd6+164];
	xor.b32  	%r953, %r953, %r622;
	ld.global.u32 	%r623, [%rd6+168];
	xor.b32  	%r952, %r952, %r623;
	ld.global.u32 	%r624, [%rd6+172];
	xor.b32  	%r951, %r951, %r624;
	ld.global.u32 	%r625, [%rd6+176];
	xor.b32  	%r950, %r950, %r625;
$L__BB1_24:
	and.b32  	%r627, %r561, 512;
	setp.eq.s32 	%p14, %r627, 0;
	@%p14 bra 	$L__BB1_26;
	ld.global.u32 	%r628, [%rd6+180];
	xor.b32  	%r954, %r954, %r628;
	ld.global.u32 	%r629, [%rd6+184];
	xor.b32  	%r953, %r953, %r629;
	ld.global.u32 	%r630, [%rd6+188];
	xor.b32  	%r952, %r952, %r630;
	ld.global.u32 	%r631, [%rd6+192];
	xor.b32  	%r951, %r951, %r631;
	ld.global.u32 	%r632, [%rd6+196];
	xor.b32  	%r950, %r950, %r632;
$L__BB1_26:
	and.b32  	%r634, %r561, 1024;
	setp.eq.s32 	%p15, %r634, 0;
	@%p15 bra 	$L__BB1_28;
	ld.global.u32 	%r635, [%rd6+200];
	xor.b32  	%r954, %r954, %r635;
	ld.global.u32 	%r636, [%rd6+204];
	xor.b32  	%r953, %r953, %r636;
	ld.global.u32 	%r637, [%rd6+208];
	xor.b32  	%r952, %r952, %r637;
	ld.global.u32 	%r638, [%rd6+212];
	xor.b32  	%r951, %r951, %r638;
	ld.global.u32 	%r639, [%rd6+216];
	xor.b32  	%r950, %r950, %r639;
$L__BB1_28:
	and.b32  	%r641, %r561, 2048;
	setp.eq.s32 	%p16, %r641, 0;
	@%p16 bra 	$L__BB1_30;
	ld.global.u32 	%r642, [%rd6+220];
	xor.b32  	%r954, %r954, %r642;
	ld.global.u32 	%r643, [%rd6+224];
	xor.b32  	%r953, %r953, %r643;
	ld.global.u32 	%r644, [%rd6+228];
	xor.b32  	%r952, %r952, %r644;
	ld.global.u32 	%r645, [%rd6+232];
	xor.b32  	%r951, %r951, %r645;
	ld.global.u32 	%r646, [%rd6+236];
	xor.b32  	%r950, %r950, %r646;
$L__BB1_30:
	and.b32  	%r648, %r561, 4096;
	setp.eq.s32 	%p17, %r648, 0;
	@%p17 bra 	$L__BB1_32;
	ld.global.u32 	%r649, [%rd6+240];
	xor.b32  	%r954, %r954, %r649;
	ld.global.u32 	%r650, [%rd6+244];
	xor.b32  	%r953, %r953, %r650;
	ld.global.u32 	%r651, [%rd6+248];
	xor.b32  	%r952, %r952, %r651;
	ld.global.u32 	%r652, [%rd6+252];
	xor.b32  	%r951, %r951, %r652;
	ld.global.u32 	%r653, [%rd6+256];
	xor.b32  	%r950, %r950, %r653;
$L__BB1_32:
	and.b32  	%r655, %r561, 8192;
	setp.eq.s32 	%p18, %r655, 0;
	@%p18 bra 	$L__BB1_34;
	ld.global.u32 	%r656, [%rd6+260];
	xor.b32  	%r954, %r954, %r656;
	ld.global.u32 	%r657, [%rd6+264];
	xor.b32  	%r953, %r953, %r657;
	ld.global.u32 	%r658, [%rd6+268];
	xor.b32  	%r952, %r952, %r658;
	ld.global.u32 	%r659, [%rd6+272];
	xor.b32  	%r951, %r951, %r659;
	ld.global.u32 	%r660, [%rd6+276];
	xor.b32  	%r950, %r950, %r660;
$L__BB1_34:
	and.b32  	%r662, %r561, 16384;
	setp.eq.s32 	%p19, %r662, 0;
	@%p19 bra 	$L__BB1_36;
	ld.global.u32 	%r663, [%rd6+280];
	xor.b32  	%r954, %r954, %r663;
	ld.global.u32 	%r664, [%rd6+284];
	xor.b32  	%r953, %r953, %r664;
	ld.global.u32 	%r665, [%rd6+288];
	xor.b32  	%r952, %r952, %r665;
	ld.global.u32 	%r666, [%rd6+292];
	xor.b32  	%r951, %r951, %r666;
	ld.global.u32 	%r667, [%rd6+296];
	xor.b32  	%r950, %r950, %r667;
$L__BB1_36:
	and.b32  	%r669, %r561, 32768;
	setp.eq.s32 	%p20, %r669, 0;
	@%p20 bra 	$L__BB1_38;
	ld.global.u32 	%r670, [%rd6+300];
	xor.b32  	%r954, %r954, %r670;
	ld.global.u32 	%r671, [%rd6+304];
	xor.b32  	%r953, %r953, %r671;
	ld.global.u32 	%r672, [%rd6+308];
	xor.b32  	%r952, %r952, %r672;
	ld.global.u32 	%r673, [%rd6+312];
	xor.b32  	%r951, %r951, %r673;
	ld.global.u32 	%r674, [%rd6+316];
	xor.b32  	%r950, %r950, %r674;
$L__BB1_38:
	add.s32 	%r949, %r949, 16;
	setp.ne.s32 	%p21, %r949, 32;
	@%p21 bra 	$L__BB1_6;
	mad.lo.s32 	%r675, %r943, -31, %r17;
	add.s32 	%r943, %r675, 1;
	setp.ne.s32 	%p22, %r943, 5;
	@%p22 bra 	$L__BB1_5;
	st.local.u32 	[%rd1+4], %r954;
	st.local.v2.u32 	[%rd1+8], {%r953, %r952};
	st.local.v2.u32 	[%rd1+16], {%r951, %r950};
	setp.eq.s64 	%p23, %rd4, 1;
	@%p23 bra 	$L__BB1_115;
	mov.b32 	%r950, 0;
	mov.u32 	%r1043, %r950;
	mov.u32 	%r1044, %r950;
	mov.u32 	%r953, %r950;
	mov.u32 	%r954, %r950;
	mov.u32 	%r1035, %r950;
$L__BB1_42:
	mul.wide.u32 	%rd20, %r1035, 4;
	add.s64 	%rd21, %rd1, %rd20;
	ld.local.u32 	%r192, [%rd21+4];
	shl.b32 	%r193, %r1035, 5;
	mov.b32 	%r1041, 0;
$L__BB1_43:
	.pragma "nounroll";
	shr.u32 	%r678, %r192, %r1041;
	and.b32  	%r679, %r678, 1;
	setp.eq.b32 	%p24, %r679, 1;
	not.pred 	%p25, %p24;
	add.s32 	%r680, %r193, %r1041;
	mul.lo.s32 	%r681, %r680, 5;
	mul.wide.u32 	%rd22, %r681, 4;
	add.s64 	%rd7, %rd5, %rd22;
	@%p25 bra 	$L__BB1_45;
	ld.global.u32 	%r682, [%rd7];
	xor.b32  	%r954, %r954, %r682;
	ld.global.u32 	%r683, [%rd7+4];
	xor.b32  	%r953, %r953, %r683;
	ld.global.u32 	%r684, [%rd7+8];
	xor.b32  	%r1044, %r1044, %r684;
	ld.global.u32 	%r685, [%rd7+12];
	xor.b32  	%r1043, %r1043, %r685;
	ld.global.u32 	%r686, [%rd7+16];
	xor.b32  	%r950, %r950, %r686;
$L__BB1_45:
	and.b32  	%r688, %r678, 2;
	setp.eq.s32 	%p26, %r688, 0;
	@%p26 bra 	$L__BB1_47;
	ld.global.u32 	%r689, [%rd7+20];
	xor.b32  	%r954, %r954, %r689;
	ld.global.u32 	%r690, [%rd7+24];
	xor.b32  	%r953, %r953, %r690;
	ld.global.u32 	%r691, [%rd7+28];
	xor.b32  	%r1044, %r1044, %r691;
	ld.global.u32 	%r692, [%rd7+32];
	xor.b32  	%r1043, %r1043, %r692;
	ld.global.u32 	%r693, [%rd7+36];
	xor.b32  	%r950, %r950, %r693;
$L__BB1_47:
	and.b32  	%r695, %r678, 4;
	setp.eq.s32 	%p27, %r695, 0;
	@%p27 bra 	$L__BB1_49;
	ld.global.u32 	%r696, [%rd7+40];
	xor.b32  	%r954, %r954, %r696;
	ld.global.u32 	%r697, [%rd7+44];
	xor.b32  	%r953, %r953, %r697;
	ld.global.u32 	%r698, [%rd7+48];
	xor.b32  	%r1044, %r1044, %r698;
	ld.global.u32 	%r699, [%rd7+52];
	xor.b32  	%r1043, %r1043, %r699;
	ld.global.u32 	%r700, [%rd7+56];
	xor.b32  	%r950, %r950, %r700;
$L__BB1_49:
	and.b32  	%r702, %r678, 8;
	setp.eq.s32 	%p28, %r702, 0;
	@%p28 bra 	$L__BB1_51;
	ld.global.u32 	%r703, [%rd7+60];
	xor.b32  	%r954, %r954, %r703;
	ld.global.u32 	%r704, [%rd7+64];
	xor.b32  	%r953, %r953, %r704;
	ld.global.u32 	%r705, [%rd7+68];
	xor.b32  	%r1044, %r1044, %r705;
	ld.global.u32 	%r706, [%rd7+72];
	xor.b32  	%r1043, %r1043, %r706;
	ld.global.u32 	%r707, [%rd7+76];
	xor.b32  	%r950, %r950, %r707;
$L__BB1_51:
	and.b32  	%r709, %r678, 16;
	setp.eq.s32 	%p29, %r709, 0;
	@%p29 bra 	$L__BB1_53;
	ld.global.u32 	%r710, [%rd7+80];
	xor.b32  	%r954, %r954, %r710;
	ld.global.u32 	%r711, [%rd7+84];
	xor.b32  	%r953, %r953, %r711;
	ld.global.u32 	%r712, [%rd7+88];
	xor.b32  	%r1044, %r1044, %r712;
	ld.global.u32 	%r713, [%rd7+92];
	xor.b32  	%r1043, %r1043, %r713;
	ld.global.u32 	%r714, [%rd7+96];
	xor.b32  	%r950, %r950, %r714;
$L__BB1_53:
	and.b32  	%r716, %r678, 32;
	setp.eq.s32 	%p30, %r716, 0;
	@%p30 bra 	$L__BB1_55;
	ld.global.u32 	%r717, [%rd7+100];
	xor.b32  	%r954, %r954, %r717;
	ld.global.u32 	%r718, [%rd7+104];
	xor.b32  	%r953, %r953, %r718;
	ld.global.u32 	%r719, [%rd7+108];
	xor.b32  	%r1044, %r1044, %r719;
	ld.global.u32 	%r720, [%rd7+112];
	xor.b32  	%r1043, %r1043, %r720;
	ld.global.u32 	%r721, [%rd7+116];
	xor.b32  	%r950, %r950, %r721;
$L__BB1_55:
	and.b32  	%r723, %r678, 64;
	setp.eq.s32 	%p31, %r723, 0;
	@%p31 bra 	$L__BB1_57;
	ld.global.u32 	%r724, [%rd7+120];
	xor.b32  	%r954, %r954, %r724;
	ld.global.u32 	%r725, [%rd7+124];
	xor.b32  	%r953, %r953, %r725;
	ld.global.u32 	%r726, [%rd7+128];
	xor.b32  	%r1044, %r1044, %r726;
	ld.global.u32 	%r727, [%rd7+132];
	xor.b32  	%r1043, %r1043, %r727;
	ld.global.u32 	%r728, [%rd7+136];
	xor.b32  	%r950, %r950, %r728;
$L__BB1_57:
	and.b32  	%r730, %r678, 128;
	setp.eq.s32 	%p32, %r730, 0;
	@%p32 bra 	$L__BB1_59;
	ld.global.u32 	%r731, [%rd7+140];
	xor.b32  	%r954, %r954, %r731;
	ld.global.u32 	%r732, [%rd7+144];
	xor.b32  	%r953, %r953, %r732;
	ld.global.u32 	%r733, [%rd7+148];
	xor.b32  	%r1044, %r1044, %r733;
	ld.global.u32 	%r734, [%rd7+152];
	xor.b32  	%r1043, %r1043, %r734;
	ld.global.u32 	%r735, [%rd7+156];
	xor.b32  	%r950, %r950, %r735;
$L__BB1_59:
	and.b32  	%r737, %r678, 256;
	setp.eq.s32 	%p33, %r737, 0;
	@%p33 bra 	$L__BB1_61;
	ld.global.u32 	%r738, [%rd7+160];
	xor.b32  	%r954, %r954, %r738;
	ld.global.u32 	%r739, [%rd7+164];
	xor.b32  	%r953, %r953, %r739;
	ld.global.u32 	%r740, [%rd7+168];
	xor.b32  	%r1044, %r1044, %r740;
	ld.global.u32 	%r741, [%rd7+172];
	xor.b32  	%r1043, %r1043, %r741;
	ld.global.u32 	%r742, [%rd7+176];
	xor.b32  	%r950, %r950, %r742;
$L__BB1_61:
	and.b32  	%r744, %r678, 512;
	setp.eq.s32 	%p34, %r744, 0;
	@%p34 bra 	$L__BB1_63;
	ld.global.u32 	%r745, [%rd7+180];
	xor.b32  	%r954, %r954, %r745;
	ld.global.u32 	%r746, [%rd7+184];
	xor.b32  	%r953, %r953, %r746;
	ld.global.u32 	%r747, [%rd7+188];
	xor.b32  	%r1044, %r1044, %r747;
	ld.global.u32 	%r748, [%rd7+192];
	xor.b32  	%r1043, %r1043, %r748;
	ld.global.u32 	%r749, [%rd7+196];
	xor.b32  	%r950, %r950, %r749;
$L__BB1_63:
	and.b32  	%r751, %r678, 1024;
	setp.eq.s32 	%p35, %r751, 0;
	@%p35 bra 	$L__BB1_65;
	ld.global.u32 	%r752, [%rd7+200];
	xor.b32  	%r954, %r954, %r752;
	ld.global.u32 	%r753, [%rd7+204];
	xor.b32  	%r953, %r953, %r753;
	ld.global.u32 	%r754, [%rd7+208];
	xor.b32  	%r1044, %r1044, %r754;
	ld.global.u32 	%r755, [%rd7+212];
	xor.b32  	%r1043, %r1043, %r755;
	ld.global.u32 	%r756, [%rd7+216];
	xor.b32  	%r950, %r950, %r756;
$L__BB1_65:
	and.b32  	%r758, %r678, 2048;
	setp.eq.s32 	%p36, %r758, 0;
	@%p36 bra 	$L__BB1_67;
	ld.global.u32 	%r759, [%rd7+220];
	xor.b32  	%r954, %r954, %r759;
	ld.global.u32 	%r760, [%rd7+224];
	xor.b32  	%r953, %r953, %r760;
	ld.global.u32 	%r761, [%rd7+228];
	xor.b32  	%r1044, %r1044, %r761;
	ld.global.u32 	%r762, [%rd7+232];
	xor.b32  	%r1043, %r1043, %r762;
	ld.global.u32 	%r763, [%rd7+236];
	xor.b32  	%r950, %r950, %r763;
$L__BB1_67:
	and.b32  	%r765, %r678, 4096;
	setp.eq.s32 	%p37, %r765, 0;
	@%p37 bra 	$L__BB1_69;
	ld.global.u32 	%r766, [%rd7+240];
	xor.b32  	%r954, %r954, %r766;
	ld.global.u32 	%r767, [%rd7+244];
	xor.b32  	%r953, %r953, %r767;
	ld.global.u32 	%r768, [%rd7+248];
	xor.b32  	%r1044, %r1044, %r768;
	ld.global.u32 	%r769, [%rd7+252];
	xor.b32  	%r1043, %r1043, %r769;
	ld.global.u32 	%r770, [%rd7+256];
	xor.b32  	%r950, %r950, %r770;
$L__BB1_69:
	and.b32  	%r772, %r678, 8192;
	setp.eq.s32 	%p38, %r772, 0;
	@%p38 bra 	$L__BB1_71;
	ld.global.u32 	%r773, [%rd7+260];
	xor.b32  	%r954, %r954, %r773;
	ld.global.u32 	%r774, [%rd7+264];
	xor.b32  	%r953, %r953, %r774;
	ld.global.u32 	%r775, [%rd7+268];
	xor.b32  	%r1044, %r1044, %r775;
	ld.global.u32 	%r776, [%rd7+272];
	xor.b32  	%r1043, %r1043, %r776;
	ld.global.u32 	%r777, [%rd7+276];
	xor.b32  	%r950, %r950, %r777;
$L__BB1_71:
	and.b32  	%r779, %r678, 16384;
	setp.eq.s32 	%p39, %r779, 0;
	@%p39 bra 	$L__BB1_73;
	ld.global.u32 	%r780, [%rd7+280];
	xor.b32  	%r954, %r954, %r780;
	ld.global.u32 	%r781, [%rd7+284];
	xor.b32  	%r953, %r953, %r781;
	ld.global.u32 	%r782, [%rd7+288];
	xor.b32  	%r1044, %r1044, %r782;
	ld.global.u32 	%r783, [%rd7+292];
	xor.b32  	%r1043, %r1043, %r783;
	ld.global.u32 	%r784, [%rd7+296];
	xor.b32  	%r950, %r950, %r784;
$L__BB1_73:
	and.b32  	%r786, %r678, 32768;
	setp.eq.s32 	%p40, %r786, 0;
	@%p40 bra 	$L__BB1_75;
	ld.global.u32 	%r787, [%rd7+300];
	xor.b32  	%r954, %r954, %r787;
	ld.global.u32 	%r788, [%rd7+304];
	xor.b32  	%r953, %r953, %r788;
	ld.global.u32 	%r789, [%rd7+308];
	xor.b32  	%r1044, %r1044, %r789;
	ld.global.u32 	%r790, [%rd7+312];
	xor.b32  	%r1043, %r1043, %r790;
	ld.global.u32 	%r791, [%rd7+316];
	xor.b32  	%r950, %r950, %r791;
$L__BB1_75:
	add.s32 	%r1041, %r1041, 16;
	setp.ne.s32 	%p41, %r1041, 32;
	@%p41 bra 	$L__BB1_43;
	mad.lo.s32 	%r792, %r1035, -31, %r193;
	add.s32 	%r1035, %r792, 1;
	setp.ne.s32 	%p42, %r1035, 5;
	@%p42 bra 	$L__BB1_42;
	st.local.u32 	[%rd1+4], %r954;
	st.local.v2.u32 	[%rd1+8], {%r953, %r1044};
	st.local.v2.u32 	[%rd1+16], {%r1043, %r950};
	setp.ne.s64 	%p43, %rd4, 3;
	@%p43 bra 	$L__BB1_115;
	mov.b32 	%r950, 0;
	mov.u32 	%r1135, %r950;
	mov.u32 	%r1136, %r950;
	mov.u32 	%r953, %r950;
	mov.u32 	%r954, %r950;
	mov.u32 	%r1127, %r950;
$L__BB1_79:
	mul.wide.u32 	%rd23, %r1127, 4;
	add.s64 	%rd24, %rd1, %rd23;
	ld.local.u32 	%r368, [%rd24+4];
	shl.b32 	%r369, %r1127, 5;
	mov.b32 	%r1133, 0;
$L__BB1_80:
	.pragma "nounroll";
	shr.u32 	%r795, %r368, %r1133;
	and.b32  	%r796, %r795, 1;
	setp.eq.b32 	%p44, %r796, 1;
	not.pred 	%p45, %p44;
	add.s32 	%r797, %r369, %r1133;
	mul.lo.s32 	%r798, %r797, 5;
	mul.wide.u32 	%rd25, %r798, 4;
	add.s64 	%rd8, %rd5, %rd25;
	@%p45 bra 	$L__BB1_82;
	ld.global.u32 	%r799, [%rd8];
	xor.b32  	%r954, %r954, %r799;
	ld.global.u32 	%r800, [%rd8+4];
	xor.b32  	%r953, %r953, %r800;
	ld.global.u32 	%r801, [%rd8+8];
	xor.b32  	%r1136, %r1136, %r801;
	ld.global.u32 	%r802, [%rd8+12];
	xor.b32  	%r1135, %r1135, %r802;
	ld.global.u32 	%r803, [%rd8+16];
	xor.b32  	%r950, %r950, %r803;
$L__BB1_82:
	and.b32  	%r805, %r795, 2;
	setp.eq.s32 	%p46, %r805, 0;
	@%p46 bra 	$L__BB1_84;
	ld.global.u32 	%r806, [%rd8+20];
	xor.b32  	%r954, %r954, %r806;
	ld.global.u32 	%r807, [%rd8+24];
	xor.b32  	%r953, %r953, %r807;
	ld.global.u32 	%r808, [%rd8+28];
	xor.b32  	%r1136, %r1136, %r808;
	ld.global.u32 	%r809, [%rd8+32];
	xor.b32  	%r1135, %r1135, %r809;
	ld.global.u32 	%r810, [%rd8+36];
	xor.b32  	%r950, %r950, %r810;
$L__BB1_84:
	and.b32  	%r812, %r795, 4;
	setp.eq.s32 	%p47, %r812, 0;
	@%p47 bra 	$L__BB1_86;
	ld.global.u32 	%r813, [%rd8+40];
	xor.b32  	%r954, %r954, %r813;
	ld.global.u32 	%r814, [%rd8+44];
	xor.b32  	%r953, %r953, %r814;
	ld.global.u32 	%r815, [%rd8+48];
	xor.b32  	%r1136, %r1136, %r815;
	ld.global.u32 	%r816, [%rd8+52];
	xor.b32  	%r1135, %r1135, %r816;
	ld.global.u32 	%r817, [%rd8+56];
	xor.b32  	%r950, %r950, %r817;
$L__BB1_86:
	and.b32  	%r819, %r795, 8;
	setp.eq.s32 	%p48, %r819, 0;
	@%p48 bra 	$L__BB1_88;
	ld.global.u32 	%r820, [%rd8+60];
	xor.b32  	%r954, %r954, %r820;
	ld.global.u32 	%r821, [%rd8+64];
	xor.b32  	%r953, %r953, %r821;
	ld.global.u32 	%r822, [%rd8+68];
	xor.b32  	%r1136, %r1136, %r822;
	ld.global.u32 	%r823, [%rd8+72];
	xor.b32  	%r1135, %r1135, %r823;
	ld.global.u32 	%r824, [%rd8+76];
	xor.b32  	%r950, %r950, %r824;
$L__BB1_88:
	and.b32  	%r826, %r795, 16;
	setp.eq.s32 	%p49, %r826, 0;
	@%p49 bra 	$L__BB1_90;
	ld.global.u32 	%r827, [%rd8+80];
	xor.b32  	%r954, %r954, %r827;
	ld.global.u32 	%r828, [%rd8+84];
	xor.b32  	%r953, %r953, %r828;
	ld.global.u32 	%r829, [%rd8+88];
	xor.b32  	%r1136, %r1136, %r829;
	ld.global.u32 	%r830, [%rd8+92];
	xor.b32  	%r1135, %r1135, %r830;
	ld.global.u32 	%r831, [%rd8+96];
	xor.b32  	%r950, %r950, %r831;
$L__BB1_90:
	and.b32  	%r833, %r795, 32;
	setp.eq.s32 	%p50, %r833, 0;
	@%p50 bra 	$L__BB1_92;
	ld.global.u32 	%r834, [%rd8+100];
	xor.b32  	%r954, %r954, %r834;
	ld.global.u32 	%r835, [%rd8+104];
	xor.b32  	%r953, %r953, %r835;
	ld.global.u32 	%r836, [%rd8+108];
	xor.b32  	%r1136, %r1136, %r836;
	ld.global.u32 	%r837, [%rd8+112];
	xor.b32  	%r1135, %r1135, %r837;
	ld.global.u32 	%r838, [%rd8+116];
	xor.b32  	%r950, %r950, %r838;
$L__BB1_92:
	and.b32  	%r840, %r795, 64;
	setp.eq.s32 	%p51, %r840, 0;
	@%p51 bra 	$L__BB1_94;
	ld.global.u32 	%r841, [%rd8+120];
	xor.b32  	%r954, %r954, %r841;
	ld.global.u32 	%r842, [%rd8+124];
	xor.b32  	%r953, %r953, %r842;
	ld.global.u32 	%r843, [%rd8+128];
	xor.b32  	%r1136, %r1136, %r843;
	ld.global.u32 	%r844, [%rd8+132];
	xor.b32  	%r1135, %r1135, %r844;
	ld.global.u32 	%r845, [%rd8+136];
	xor.b32  	%r950, %r950, %r845;
$L__BB1_94:
	and.b32  	%r847, %r795, 128;
	setp.eq.s32 	%p52, %r847, 0;
	@%p52 bra 	$L__BB1_96;
	ld.global.u32 	%r848, [%rd8+140];
	xor.b32  	%r954, %r954, %r848;
	ld.global.u32 	%r849, [%rd8+144];
	xor.b32  	%r953, %r953, %r849;
	ld.global.u32 	%r850, [%rd8+148];
	xor.b32  	%r1136, %r1136, %r850;
	ld.global.u32 	%r851, [%rd8+152];
	xor.b32  	%r1135, %r1135, %r851;
	ld.global.u32 	%r852, [%rd8+156];
	xor.b32  	%r950, %r950, %r852;
$L__BB1_96:
	and.b32  	%r854, %r795, 256;
	setp.eq.s32 	%p53, %r854, 0;
	@%p53 bra 	$L__BB1_98;
	ld.global.u32 	%r855, [%rd8+160];
	xor.b32  	%r954, %r954, %r855;
	ld.global.u32 	%r856, [%rd8+164];
	xor.b32  	%r953, %r953, %r856;
	ld.global.u32 	%r857, [%rd8+168];
	xor.b32  	%r1136, %r1136, %r857;
	ld.global.u32 	%r858, [%rd8+172];
	xor.b32  	%r1135, %r1135, %r858;
	ld.global.u32 	%r859, [%rd8+176];
	xor.b32  	%r950, %r950, %r859;
$L__BB1_98:
	and.b32  	%r861, %r795, 512;
	setp.eq.s32 	%p54, %r861, 0;
	@%p54 bra 	$L__BB1_100;
	ld.global.u32 	%r862, [%rd8+180];
	xor.b32  	%r954, %r954, %r862;
	ld.global.u32 	%r863, [%rd8+184];
	xor.b32  	%r953, %r953, %r863;
	ld.global.u32 	%r864, [%rd8+188];
	xor.b32  	%r1136, %r1136, %r864;
	ld.global.u32 	%r865, [%rd8+192];
	xor.b32  	%r1135, %r1135, %r865;
	ld.global.u32 	%r866, [%rd8+196];
	xor.b32  	%r950, %r950, %r866;
$L__BB1_100:
	and.b32  	%r868, %r795, 1024;
	setp.eq.s32 	%p55, %r868, 0;
	@%p55 bra 	$L__BB1_102;
	ld.global.u32 	%r869, [%rd8+200];
	xor.b32  	%r954, %r954, %r869;
	ld.global.u32 	%r870, [%rd8+204];
	xor.b32  	%r953, %r953, %r870;
	ld.global.u32 	%r871, [%rd8+208];
	xor.b32  	%r1136, %r1136, %r871;
	ld.global.u32 	%r872, [%rd8+212];
	xor.b32  	%r1135, %r1135, %r872;
	ld.global.u32 	%r873, [%rd8+216];
	xor.b32  	%r950, %r950, %r873;
$L__BB1_102:
	and.b32  	%r875, %r795, 2048;
	setp.eq.s32 	%p56, %r875, 0;
	@%p56 bra 	$L__BB1_104;
	ld.global.u32 	%r876, [%rd8+220];
	xor.b32  	%r954, %r954, %r876;
	ld.global.u32 	%r877, [%rd8+224];
	xor.b32  	%r953, %r953, %r877;
	ld.global.u32 	%r878, [%rd8+228];
	xor.b32  	%r1136, %r1136, %r878;
	ld.global.u32 	%r879, [%rd8+232];
	xor.b32  	%r1135, %r1135, %r879;
	ld.global.u32 	%r880, [%rd8+236];
	xor.b32  	%r950, %r950, %r880;
$L__BB1_104:
	and.b32  	%r882, %r795, 4096;
	setp.eq.s32 	%p57, %r882, 0;
	@%p57 bra 	$L__BB1_106;
	ld.global.u32 	%r883, [%rd8+240];
	xor.b32  	%r954, %r954, %r883;
	ld.global.u32 	%r884, [%rd8+244];
	xor.b32  	%r953, %r953, %r884;
	ld.global.u32 	%r885, [%rd8+248];
	xor.b32  	%r1136, %r1136, %r885;
	ld.global.u32 	%r886, [%rd8+252];
	xor.b32  	%r1135, %r1135, %r886;
	ld.global.u32 	%r887, [%rd8+256];
	xor.b32  	%r950, %r950, %r887;
$L__BB1_106:
	and.b32  	%r889, %r795, 8192;
	setp.eq.s32 	%p58, %r889, 0;
	@%p58 bra 	$L__BB1_108;
	ld.global.u32 	%r890, [%rd8+260];
	xor.b32  	%r954, %r954, %r890;
	ld.global.u32 	%r891, [%rd8+264];
	xor.b32  	%r953, %r953, %r891;
	ld.global.u32 	%r892, [%rd8+268];
	xor.b32  	%r1136, %r1136, %r892;
	ld.global.u32 	%r893, [%rd8+272];
	xor.b32  	%r1135, %r1135, %r893;
	ld.global.u32 	%r894, [%rd8+276];
	xor.b32  	%r950, %r950, %r894;
$L__BB1_108:
	and.b32  	%r896, %r795, 16384;
	setp.eq.s32 	%p59, %r896, 0;
	@%p59 bra 	$L__BB1_110;
	ld.global.u32 	%r897, [%rd8+280];
	xor.b32  	%r954, %r954, %r897;
	ld.global.u32 	%r898, [%rd8+284];
	xor.b32  	%r953, %r953, %r898;
	ld.global.u32 	%r899, [%rd8+288];
	xor.b32  	%r1136, %r1136, %r899;
	ld.global.u32 	%r900, [%rd8+292];
	xor.b32  	%r1135, %r1135, %r900;
	ld.global.u32 	%r901, [%rd8+296];
	xor.b32  	%r950, %r950, %r901;
$L__BB1_110:
	and.b32  	%r903, %r795, 32768;
	setp.eq.s32 	%p60, %r903, 0;
	@%p60 bra 	$L__BB1_112;
	ld.global.u32 	%r904, [%rd8+300];
	xor.b32  	%r954, %r954, %r904;
	ld.global.u32 	%r905, [%rd8+304];
	xor.b32  	%r953, %r953, %r905;
	ld.global.u32 	%r906, [%rd8+308];
	xor.b32  	%r1136, %r1136, %r906;
	ld.global.u32 	%r907, [%rd8+312];
	xor.b32  	%r1135, %r1135, %r907;
	ld.global.u32 	%r908, [%rd8+316];
	xor.b32  	%r950, %r950, %r908;
$L__BB1_112:
	add.s32 	%r1133, %r1133, 16;
	setp.ne.s32 	%p61, %r1133, 32;
	@%p61 bra 	$L__BB1_80;
	mad.lo.s32 	%r909, %r1127, -31, %r369;
	add.s32 	%r1127, %r909, 1;
	setp.ne.s32 	%p62, %r1127, 5;
	@%p62 bra 	$L__BB1_79;
	st.local.u32 	[%rd1+4], %r954;
	st.local.v2.u32 	[%rd1+8], {%r953, %r1136};
	st.local.v2.u32 	[%rd1+16], {%r1135, %r950};
$L__BB1_115:
	shr.u64 	%rd33, %rd3, 2;
	add.s32 	%r937, %r937, 1;
	setp.gt.u64 	%p63, %rd3, 3;
	@%p63 bra 	$L__BB1_3;
$L__BB1_116:
	shr.u32 	%r910, %r954, 2;
	xor.b32  	%r911, %r910, %r954;
	shl.b32 	%r912, %r950, 4;
	shl.b32 	%r913, %r911, 1;
	xor.b32  	%r914, %r913, %r912;
	xor.b32  	%r915, %r914, %r911;
	xor.b32  	%r916, %r915, %r950;
	add.s32 	%r917, %r2, %r916;
	add.s32 	%r918, %r917, 362437;
	shr.u32 	%r919, %r953, 2;
	xor.b32  	%r920, %r919, %r953;
	shl.b32 	%r921, %r916, 4;
	shl.b32 	%r922, %r920, 1;
	xor.b32  	%r923, %r922, %r921;
	xor.b32  	%r924, %r923, %r920;
	xor.b32  	%r925, %r924, %r916;
	add.s32 	%r926, %r2, %r925;
	add.s32 	%r927, %r926, 724874;
	cvt.rn.f32.u32 	%f1, %r918;
	fma.rn.f32 	%f2, %f1, 0f2F800000, 0f2F000000;
	cvt.rn.f32.u32 	%f3, %r927;
	fma.rn.f32 	%f4, %f3, 0f30C90FDB, 0f30490FDB;
	setp.lt.f32 	%p64, %f2, 0f00800000;
	mul.f32 	%f5, %f2, 0f4B000000;
	selp.f32 	%f6, %f5, %f2, %p64;
	selp.f32 	%f7, 0fC1B80000, 0f00000000, %p64;
	mov.b32 	%r928, %f6;
	add.s32 	%r929, %r928, -1059760811;
	and.b32  	%r930, %r929, -8388608;
	sub.s32 	%r931, %r928, %r930;
	mov.b32 	%f8, %r931;
	cvt.rn.f32.s32 	%f9, %r930;
	fma.rn.f32 	%f10, %f9, 0f34000000, %f7;
	add.f32 	%f11, %f8, 0fBF800000;
	fma.rn.f32 	%f12, %f11, 0fBE055027, 0f3E1039F6;
	fma.rn.f32 	%f13, %f12, %f11, 0fBDF8CDCC;
	fma.rn.f32 	%f14, %f13, %f11, 0f3E0F2955;
	fma.rn.f32 	%f15, %f14, %f11, 0fBE2AD8B9;
	fma.rn.f32 	%f16, %f15, %f11, 0f3E4CED0B;
	fma.rn.f32 	%f17, %f16, %f11, 0fBE7FFF22;
	fma.rn.f32 	%f18, %f17, %f11, 0f3EAAAA78;
	fma.rn.f32 	%f19, %f18, %f11, 0fBF000000;
	mul.f32 	%f20, %f11, %f19;
	fma.rn.f32 	%f21, %f20, %f11, %f11;
	fma.rn.f32 	%f22, %f10, 0f3F317218, %f21;
	setp.gt.u32 	%p65, %r928, 2139095039;
	fma.rn.f32 	%f23, %f6, 0f7F800000, 0f7F800000;
	selp.f32 	%f24, %f23, %f22, %p65;
	setp.eq.f32 	%p66, %f6, 0f00000000;
	mul.f32 	%f25, %f24, 0fC0000000;
	selp.f32 	%f26, 0f7F800000, %f25, %p66;
	sqrt.rn.f32 	%f27, %f26;
	sin.approx.f32 	%f28, %f4;
	mul.f32 	%f29, %f27, %f28;
	cvta.to.global.u64 	%rd26, %rd10;
	shl.b64 	%rd27, %rd2, 2;
	add.s64 	%rd28, %rd26, %rd27;
	ld.global.f32 	%f30, [%rd28];
	cvta.to.global.u64 	%rd29, %rd11;
	add.s64 	%rd30, %rd29, %rd27;
	ld.global.f32 	%f31, [%rd30];
	mul.f32 	%f32, %f31, 0f3F000000;
	fma.rn.f32 	%f33, %f32, 0f3BBB989D, 0f3F000000;
	cvt.sat.f32.f32 	%f34, %f33;
	mov.f32 	%f35, 0f4B400001;
	mov.f32 	%f36, 0f437C0000;
	fma.rm.f32 	%f37, %f34, %f36, %f35;
	add.f32 	%f38, %f37, 0fCB40007F;
	neg.f32 	%f39, %f38;
	fma.rn.f32 	%f40, %f32, 0f3FB8AA3B, %f39;
	fma.rn.f32 	%f41, %f32, 0f32A57060, %f40;
	mov.b32 	%r932, %f37;
	shl.b32 	%r933, %r932, 23;
	mov.b32 	%f42, %r933;
	ex2.approx.ftz.f32 	%f43, %f41;
	mul.f32 	%f44, %f43, %f42;
	fma.rn.f32 	%f45, %f29, %f44, %f30;
	cvta.to.global.u64 	%rd31, %rd12;
	add.s64 	%rd32, %rd31, %rd27;
	st.global.f32 	[%rd32], %f45;
$L__BB1_117:
	ret;

}
	// .globl	_Z13decode_kernelPfS_S_S_S_S_iii
.visible .entry _Z13decode_kernelPfS_S_S_S_S_iii(
	.param .u64 .ptr .align 1 _Z13decode_kernelPfS_S_S_S_S_iii_param_0,
	.param .u64 .ptr .align 1 _Z13decode_kernelPfS_S_S_S_S_iii_param_1,
	.param .u64 .ptr .align 1 _Z13decode_kernelPfS_S_S_S_S_iii_param_2,
	.param .u64 .ptr .align 1 _Z13decode_kernelPfS_S_S_S_S_iii_param_3,
	.param .u64 .ptr .align 1 _Z13decode_kernelPfS_S_S_S_S_iii_param_4,
	.param .u64 .ptr .align 1 _Z13decode_kernelPfS_S_S_S_S_iii_param_5,
	.param .u32 _Z13decode_kernelPfS_S_S_S_S_iii_param_6,
	.param .u32 _Z13decode_kernelPfS_S_S_S_S_iii_param_7,
	.param .u32 _Z13decode_kernelPfS_S_S_S_S_iii_param_8
)
{
	.reg .pred 	%p<21>;
	.reg .b32 	%r<72>;
	.reg .b32 	%f<216>;
	.reg .b64 	%rd<102>;
	.reg .b64 	%fd<4>;

	ld.param.u64 	%rd13, [_Z13decode_kernelPfS_S_S_S_S_iii_param_0];
	ld.param.u64 	%rd14, [_Z13decode_kernelPfS_S_S_S_S_iii_param_1];
	ld.param.u64 	%rd12, [_Z13decode_kernelPfS_S_S_S_S_iii_param_2];
	ld.param.u64 	%rd15, [_Z13decode_kernelPfS_S_S_S_S_iii_param_3];
	ld.param.u64 	%rd16, [_Z13decode_kernelPfS_S_S_S_S_iii_param_5];
	ld.param.u32 	%r44, [_Z13decode_kernelPfS_S_S_S_S_iii_param_6];
	ld.param.u32 	%r45, [_Z13decode_kernelPfS_S_S_S_S_iii_param_7];
	ld.param.u32 	%r46, [_Z13decode_kernelPfS_S_S_S_S_iii_param_8];
	cvta.to.global.u64 	%rd1, %rd14;
	cvta.to.global.u64 	%rd2, %rd13;
	cvta.to.global.u64 	%rd3, %rd15;
	cvta.to.global.u64 	%rd4, %rd16;
	mov.u32 	%r47, %ctaid.x;
	mov.u32 	%r48, %ntid.x;
	mov.u32 	%r49, %tid.x;
	mad.lo.s32 	%r1, %r47, %r48, %r49;
	setp.ge.s32 	%p1, %r1, %r45;
	@%p1 bra 	$L__BB2_27;
	setp.lt.s32 	%p2, %r44, 1;
	mov.f32 	%f215, 0f00000000;
	@%p2 bra 	$L__BB2_14;
	and.b32  	%r2, %r44, 15;
	setp.lt.u32 	%p3, %r44, 16;
	mov.f32 	%f215, 0f00000000;
	mov.b32 	%r61, 0;
	@%p3 bra 	$L__BB2_5;
	and.b32  	%r61, %r44, 2147483632;
	neg.s32 	%r59, %r61;
	shl.b32 	%r5, %r45, 4;
	mov.f32 	%f215, 0f00000000;
	mul.wide.s32 	%rd20, %r45, 4;
	mov.u32 	%r58, %r1;
$L__BB2_4:
	.pragma "nounroll";
	mul.wide.s32 	%rd17, %r58, 4;
	add.s64 	%rd18, %rd2, %rd17;
	ld.global.f32 	%f19, [%rd18];
	add.s64 	%rd19, %rd1, %rd17;
	ld.global.f32 	%f20, [%rd19];
	fma.rn.f32 	%f21, %f19, %f20, %f215;
	add.s64 	%rd21, %rd18, %rd20;
	ld.global.f32 	%f22, [%rd21];
	add.s64 	%rd22, %rd19, %rd20;
	ld.global.f32 	%f23, [%rd22];
	fma.rn.f32 	%f24, %f22, %f23, %f21;
	add.s64 	%rd23, %rd21, %rd20;
	ld.global.f32 	%f25, [%rd23];
	add.s64 	%rd24, %rd22, %rd20;
	ld.global.f32 	%f26, [%rd24];
	fma.rn.f32 	%f27, %f25, %f26, %f24;
	add.s64 	%rd25, %rd23, %rd20;
	ld.global.f32 	%f28, [%rd25];
	add.s64 	%rd26, %rd24, %rd20;
	ld.global.f32 	%f29, [%rd26];
	fma.rn.f32 	%f30, %f28, %f29, %f27;
	add.s64 	%rd27, %rd25, %rd20;
	ld.global.f32 	%f31, [%rd27];
	add.s64 	%rd28, %rd26, %rd20;
	ld.global.f32 	%f32, [%rd28];
	fma.rn.f32 	%f33, %f31, %f32, %f30;
	add.s64 	%rd29, %rd27, %rd20;
	ld.global.f32 	%f34, [%rd29];
	add.s64 	%rd30, %rd28, %rd20;
	ld.global.f32 	%f35, [%rd30];
	fma.rn.f32 	%f36, %f34, %f35, %f33;
	add.s64 	%rd31, %rd29, %rd20;
	ld.global.f32 	%f37, [%rd31];
	add.s64 	%rd32, %rd30, %rd20;
	ld.global.f32 	%f38, [%rd32];
	fma.rn.f32 	%f39, %f37, %f38, %f36;
	add.s64 	%rd33, %rd31, %rd20;
	ld.global.f32 	%f40, [%rd33];
	add.s64 	%rd34, %rd32, %rd20;
	ld.global.f32 	%f41, [%rd34];
	fma.rn.f32 	%f42, %f40, %f41, %f39;
	add.s64 	%rd35, %rd33, %rd20;
	ld.global.f32 	%f43, [%rd35];
	add.s64 	%rd36, %rd34, %rd20;
	ld.global.f32 	%f44, [%rd36];
	fma.rn.f32 	%f45, %f43, %f44, %f42;
	add.s64 	%rd37, %rd35, %rd20;
	ld.global.f32 	%f46, [%rd37];
	add.s64 	%rd38, %rd36, %rd20;
	ld.global.f32 	%f47, [%rd38];
	fma.rn.f32 	%f48, %f46, %f47, %f45;
	add.s64 	%rd39, %rd37, %rd20;
	ld.global.f32 	%f49, [%rd39];
	add.s64 	%rd40, %rd38, %rd20;
	ld.global.f32 	%f50, [%rd40];
	fma.rn.f32 	%f51, %f49, %f50, %f48;
	add.s64 	%rd41, %rd39, %rd20;
	ld.global.f32 	%f52, [%rd41];
	add.s64 	%rd42, %rd40, %rd20;
	ld.global.f32 	%f53, [%rd42];
	fma.rn.f32 	%f54, %f52, %f53, %f51;
	add.s64 	%rd43, %rd41, %rd20;
	ld.global.f32 	%f55, [%rd43];
	add.s64 	%rd44, %rd42, %rd20;
	ld.global.f32 	%f56, [%rd44];
	fma.rn.f32 	%f57, %f55, %f56, %f54;
	add.s64 	%rd45, %rd43, %rd20;
	ld.global.f32 	%f58, [%rd45];
	add.s64 	%rd46, %rd44, %rd20;
	ld.global.f32 	%f59, [%rd46];
	fma.rn.f32 	%f60, %f58, %f59, %f57;
	add.s64 	%rd47, %rd45, %rd20;
	ld.global.f32 	%f61, [%rd47];
	add.s64 	%rd48, %rd46, %rd20;
	ld.global.f32 	%f62, [%rd48];
	fma.rn.f32 	%f63, %f61, %f62, %f60;
	add.s64 	%rd49, %rd47, %rd20;
	ld.global.f32 	%f64, [%rd49];
	add.s64 	%rd50, %rd48, %rd20;
	ld.global.f32 	%f65, [%rd50];
	fma.rn.f32 	%f215, %f64, %f65, %f63;
	add.s32 	%r59, %r59, 16;
	add.s32 	%r58, %r58, %r5;
	setp.ne.s32 	%p4, %r59, 0;
	@%p4 bra 	$L__BB2_4;
$L__BB2_5:
	setp.eq.s32 	%p5, %r2, 0;
	@%p5 bra 	$L__BB2_14;
	and.b32  	%r11, %r44, 7;
	setp.lt.u32 	%p6, %r2, 8;
	@%p6 bra 	$L__BB2_8;
	mad.lo.s32 	%r51, %r61, %r45, %r1;
	mul.wide.s32 	%rd51, %r51, 4;
	add.s64 	%rd52, %rd2, %rd51;
	ld.global.f32 	%f67, [%rd52];
	add.s64 	%rd53, %rd1, %rd51;
	ld.global.f32 	%f68, [%rd53];
	fma.rn.f32 	%f69, %f67, %f68, %f215;
	mul.wide.s32 	%rd54, %r45, 4;
	add.s64 	%rd55, %rd52, %rd54;
	ld.global.f32 	%f70, [%rd55];
	add.s64 	%rd56, %rd53, %rd54;
	ld.global.f32 	%f71, [%rd56];
	fma.rn.f32 	%f72, %f70, %f71, %f69;
	add.s64 	%rd57, %rd55, %rd54;
	ld.global.f32 	%f73, [%rd57];
	add.s64 	%rd58, %rd56, %rd54;
	ld.global.f32 	%f74, [%rd58];
	fma.rn.f32 	%f75, %f73, %f74, %f72;
	add.s64 	%rd59, %rd57, %rd54;
	ld.global.f32 	%f76, [%rd59];
	add.s64 	%rd60, %rd58, %rd54;
	ld.global.f32 	%f77, [%rd60];
	fma.rn.f32 	%f78, %f76, %f77, %f75;
	add.s64 	%rd61, %rd59, %rd54;
	ld.global.f32 	%f79, [%rd61];
	add.s64 	%rd62, %rd60, %rd54;
	ld.global.f32 	%f80, [%rd62];
	fma.rn.f32 	%f81, %f79, %f80, %f78;
	add.s64 	%rd63, %rd61, %rd54;
	ld.global.f32 	%f82, [%rd63];
	add.s64 	%rd64, %rd62, %rd54;
	ld.global.f32 	%f83, [%rd64];
	fma.rn.f32 	%f84, %f82, %f83, %f81;
	add.s64 	%rd65, %rd63, %rd54;
	ld.global.f32 	%f85, [%rd65];
	add.s64 	%rd66, %rd64, %rd54;
	ld.global.f32 	%f86, [%rd66];
	fma.rn.f32 	%f87, %f85, %f86, %f84;
	add.s64 	%rd67, %rd65, %rd54;
	ld.global.f32 	%f88, [%rd67];
	add.s64 	%rd68, %rd66, %rd54;
	ld.global.f32 	%f89, [%rd68];
	fma.rn.f32 	%f215, %f88, %f89, %f87;
	add.s32 	%r61, %r61, 8;
$L__BB2_8:
	setp.eq.s32 	%p7, %r11, 0;
	@%p7 bra 	$L__BB2_14;
	and.b32  	%r14, %r44, 3;
	setp.lt.u32 	%p8, %r11, 4;
	@%p8 bra 	$L__BB2_11;
	mad.lo.s32 	%r52, %r61, %r45, %r1;
	mul.wide.s32 	%rd69, %r52, 4;
	add.s64 	%rd70, %rd2, %rd69;
	ld.global.f32 	%f91, [%rd70];
	add.s64 	%rd71, %rd1, %rd69;
	ld.global.f32 	%f92, [%rd71];
	fma.rn.f32 	%f93, %f91, %f92, %f215;
	mul.wide.s32 	%rd72, %r45, 4;
	add.s64 	%rd73, %rd70, %rd72;
	ld.global.f32 	%f94, [%rd73];
	add.s64 	%rd74, %rd71, %rd72;
	ld.global.f32 	%f95, [%rd74];
	fma.rn.f32 	%f96, %f94, %f95, %f93;
	add.s64 	%rd75, %rd73, %rd72;
	ld.global.f32 	%f97, [%rd75];
	add.s64 	%rd76, %rd74, %rd72;
	ld.global.f32 	%f98, [%rd76];
	fma.rn.f32 	%f99, %f97, %f98, %f96;
	add.s64 	%rd77, %rd75, %rd72;
	ld.global.f32 	%f100, [%rd77];
	add.s64 	%rd78, %rd76, %rd72;
	ld.global.f32 	%f101, [%rd78];
	fma.rn.f32 	%f215, %f100, %f101, %f99;
	add.s32 	%r61, %r61, 4;
$L__BB2_11:
	setp.eq.s32 	%p9, %r14, 0;
	@%p9 bra 	$L__BB2_14;
	mad.lo.s32 	%r64, %r61, %r45, %r1;
	neg.s32 	%r63, %r14;
$L__BB2_13:
	.pragma "nounroll";
	mul.wide.s32 	%rd79, %r64, 4;
	add.s64 	%rd80, %rd2, %rd79;
	ld.global.f32 	%f102, [%rd80];
	add.s64 	%rd81, %rd1, %rd79;
	ld.global.f32 	%f103, [%rd81];
	fma.rn.f32 	%f215, %f102, %f103, %f215;
	add.s32 	%r64, %r64, %r45;
	add.s32 	%r63, %r63, 1;
	setp.ne.s32 	%p10, %r63, 0;
	@%p10 bra 	$L__BB2_13;
$L__BB2_14:
	cvta.to.global.u64 	%rd82, %rd12;
	mul.wide.s32 	%rd83, %r1, 4;
	add.s64 	%rd84, %rd82, %rd83;
	ld.global.f32 	%f104, [%rd84];
	add.f32 	%f105, %f215, %f104;
	max.f32 	%f14, %f105, 0f00000000;
	setp.lt.s32 	%p11, %r46, 1;
	@%p11 bra 	$L__BB2_27;
	mul.lo.s32 	%r23, %r46, %r1;
	and.b32  	%r24, %r46, 15;
	setp.lt.u32 	%p12, %r46, 16;
	mov.b32 	%r68, 0;
	@%p12 bra 	$L__BB2_18;
	and.b32  	%r68, %r46, 2147483632;
	neg.s32 	%r66, %r68;
	add.s64 	%rd5, %rd3, 32;
	add.s64 	%rd100, %rd4, 32;
	mov.u32 	%r65, %r23;
$L__BB2_17:
	.pragma "nounroll";
	mul.wide.s32 	%rd85, %r65, 4;
	add.s64 	%rd86, %rd5, %rd85;
	ld.global.f32 	%f106, [%rd86+-32];
	ld.global.f32 	%f107, [%rd100+-32];
	fma.rn.f32 	%f108, %f14, %f106, %f107;
	st.global.f32 	[%rd100+-32], %f108;
	ld.global.f32 	%f109, [%rd86+-28];
	ld.global.f32 	%f110, [%rd100+-28];
	fma.rn.f32 	%f111, %f14, %f109, %f110;
	st.global.f32 	[%rd100+-28], %f111;
	ld.global.f32 	%f112, [%rd86+-24];
	ld.global.f32 	%f113, [%rd100+-24];
	fma.rn.f32 	%f114, %f14, %f112, %f113;
	st.global.f32 	[%rd100+-24], %f114;
	ld.global.f32 	%f115, [%rd86+-20];
	ld.global.f32 	%f116, [%rd100+-20];
	fma.rn.f32 	%f117, %f14, %f115, %f116;
	st.global.f32 	[%rd100+-20], %f117;
	ld.global.f32 	%f118, [%rd86+-16];
	ld.global.f32 	%f119, [%rd100+-16];
	fma.rn.f32 	%f120, %f14, %f118, %f119;
	st.global.f32 	[%rd100+-16], %f120;
	ld.global.f32 	%f121, [%rd86+-12];
	ld.global.f32 	%f122, [%rd100+-12];
	fma.rn.f32 	%f123, %f14, %f121, %f122;
	st.global.f32 	[%rd100+-12], %f123;
	ld.global.f32 	%f124, [%rd86+-8];
	ld.global.f32 	%f125, [%rd100+-8];
	fma.rn.f32 	%f126, %f14, %f124, %f125;
	st.global.f32 	[%rd100+-8], %f126;
	ld.global.f32 	%f127, [%rd86+-4];
	ld.global.f32 	%f128, [%rd100+-4];
	fma.rn.f32 	%f129, %f14, %f127, %f128;
	st.global.f32 	[%rd100+-4], %f129;
	ld.global.f32 	%f130, [%rd86];
	ld.global.f32 	%f131, [%rd100];
	fma.rn.f32 	%f132, %f14, %f130, %f131;
	st.global.f32 	[%rd100], %f132;
	ld.global.f32 	%f133, [%rd86+4];
	ld.global.f32 	%f134, [%rd100+4];
	fma.rn.f32 	%f135, %f14, %f133, %f134;
	st.global.f32 	[%rd100+4], %f135;
	ld.global.f32 	%f136, [%rd86+8];
	ld.global.f32 	%f137, [%rd100+8];
	fma.rn.f32 	%f138, %f14, %f136, %f137;
	st.global.f32 	[%rd100+8], %f138;
	ld.global.f32 	%f139, [%rd86+12];
	ld.global.f32 	%f140, [%rd100+12];
	fma.rn.f32 	%f141, %f14, %f139, %f140;
	st.global.f32 	[%rd100+12], %f141;
	ld.global.f32 	%f142, [%rd86+16];
	ld.global.f32 	%f143, [%rd100+16];
	fma.rn.f32 	%f144, %f14, %f142, %f143;
	st.global.f32 	[%rd100+16], %f144;
	ld.global.f32 	%f145, [%rd86+20];
	ld.global.f32 	%f146, [%rd100+20];
	fma.rn.f32 	%f147, %f14, %f145, %f146;
	st.global.f32 	[%rd100+20], %f147;
	ld.global.f32 	%f148, [%rd86+24];
	ld.global.f32 	%f149, [%rd100+24];
	fma.rn.f32 	%f150, %f14, %f148, %f149;
	st.global.f32 	[%rd100+24], %f150;
	ld.global.f32 	%f151, [%rd86+28];
	ld.global.f32 	%f152, [%rd100+28];
	fma.rn.f32 	%f153, %f14, %f151, %f152;
	st.global.f32 	[%rd100+28], %f153;
	add.s32 	%r66, %r66, 16;
	add.s32 	%r65, %r65, 16;
	add.s64 	%rd100, %rd100, 64;
	setp.ne.s32 	%p13, %r66, 0;
	@%p13 bra 	$L__BB2_17;
$L__BB2_18:
	setp.eq.s32 	%p14, %r24, 0;
	@%p14 bra 	$L__BB2_27;
	and.b32  	%r32, %r46, 7;
	setp.lt.u32 	%p15, %r24, 8;
	@%p15 bra 	$L__BB2_21;
	add.s32 	%r54, %r68, %r23;
	mul.wide.s32 	%rd87, %r54, 4;
	add.s64 	%rd88, %rd3, %rd87;
	ld.global.f32 	%f154, [%rd88];
	mul.wide.u32 	%rd89, %r68, 4;
	add.s64 	%rd90, %rd4, %rd89;
	ld.global.f32 	%f155, [%rd90];
	fma.rn.f32 	%f156, %f14, %f154, %f155;
	st.global.f32 	[%rd90], %f156;
	ld.global.f32 	%f157, [%rd88+4];
	ld.global.f32 	%f158, [%rd90+4];
	fma.rn.f32 	%f159, %f14, %f157, %f158;
	st.global.f32 	[%rd90+4], %f159;
	ld.global.f32 	%f160, [%rd88+8];
	ld.global.f32 	%f161, [%rd90+8];
	fma.rn.f32 	%f162, %f14, %f160, %f161;
	st.global.f32 	[%rd90+8], %f162;
	ld.global.f32 	%f163, [%rd88+12];
	ld.global.f32 	%f164, [%rd90+12];
	fma.rn.f32 	%f165, %f14, %f163, %f164;
	st.global.f32 	[%rd90+12], %f165;
	ld.global.f32 	%f166, [%rd88+16];
	ld.global.f32 	%f167, [%rd90+16];
	fma.rn.f32 	%f168, %f14, %f166, %f167;
	st.global.f32 	[%rd90+16], %f168;
	ld.global.f32 	%f169, [%rd88+20];
	ld.global.f32 	%f170, [%rd90+20];
	fma.rn.f32 	%f171, %f14, %f169, %f170;
	st.global.f32 	[%rd90+20], %f171;
	ld.global.f32 	%f172, [%rd88+24];
	ld.global.f32 	%f173, [%rd90+24];
	fma.rn.f32 	%f174, %f14, %f172, %f173;
	st.global.f32 	[%rd90+24], %f174;
	ld.global.f32 	%f175, [%rd88+28];
	ld.global.f32 	%f176, [%rd90+28];
	fma.rn.f32 	%f177, %f14, %f175, %f176;
	st.global.f32 	[%rd90+28], %f177;
	add.s32 	%r68, %r68, 8;
$L__BB2_21:
	setp.eq.s32 	%p16, %r32, 0;
	@%p16 bra 	$L__BB2_27;
	and.b32  	%r35, %r46, 3;
	setp.lt.u32 	%p17, %r32, 4;
	@%p17 bra 	$L__BB2_24;
	add.s32 	%r55, %r68, %r23;
	mul.wide.s32 	%rd91, %r55, 4;
	add.s64 	%rd92, %rd3, %rd91;
	ld.global.f32 	%f178, [%rd92];
	mul.wide.u32 	%rd93, %r68, 4;
	add.s64 	%rd94, %rd4, %rd93;
	ld.global.f32 	%f179, [%rd94];
	fma.rn.f32 	%f180, %f14, %f178, %f179;
	st.global.f32 	[%rd94], %f180;
	ld.global.f32 	%f181, [%rd92+4];
	ld.global.f32 	%f182, [%rd94+4];
	fma.rn.f32 	%f183, %f14, %f181, %f182;
	st.global.f32 	[%rd94+4], %f183;
	ld.global.f32 	%f184, [%rd92+8];
	ld.global.f32 	%f185, [%rd94+8];
	fma.rn.f32 	%f186, %f14, %f184, %f185;
	st.global.f32 	[%rd94+8], %f186;
	ld.global.f32 	%f187, [%rd92+12];
	ld.global.f32 	%f188, [%rd94+12];
	fma.rn.f32 	%f189, %f14, %f187, %f188;
	st.global.f32 	[%rd94+12], %f189;
	add.s32 	%r68, %r68, 4;
$L__BB2_24:
	setp.eq.s32 	%p18, %r35, 0;
	@%p18 bra 	$L__BB2_27;
	mul.wide.u32 	%rd95, %r68, 4;
	add.s64 	%rd101, %rd4, %rd95;
	add.s32 	%r71, %r68, %r23;
	neg.s32 	%r70, %r35;
$L__BB2_26:
	.pragma "nounroll";
	mul.wide.s32 	%rd96, %r71, 4;
	add.s64 	%rd97, %rd3, %rd96;
	ld.global.f32 	%f190, [%rd97];
	ld.global.f32 	%f191, [%rd101];
	fma.rn.f32 	%f192, %f14, %f190, %f191;
	st.global.f32 	[%rd101], %f192;
	add.s64 	%rd101, %rd101, 4;
	add.s32 	%r71, %r71, 1;
	add.s32 	%r70, %r70, 1;
	setp.ne.s32 	%p19, %r70, 0;
	@%p19 bra 	$L__BB2_26;
$L__BB2_27:
	bar.sync 	0;
	setp.ge.s32 	%p20, %r1, %r46;
	@%p20 bra 	$L__BB2_29;
	mul.wide.s32 	%rd98, %r1, 4;
	add.s64 	%rd99, %rd4, %rd98;
	ld.global.f32 	%f193, [%rd99];
	fma.rn.f32 	%f194, %f193, 0fBBBB989D, 0f3F000000;
	cvt.sat.f32.f32 	%f195, %f194;
	mov.f32 	%f196, 0f4B400001;
	mov.f32 	%f197, 0f437C0000;
	fma.rm.f32 	%f198, %f195, %f197, %f196;
	add.f32 	%f199, %f198, 0fCB40007F;
	neg.f32 	%f200, %f199;
	fma.rn.f32 	%f201, %f193, 0fBFB8AA3B, %f200;
	fma.rn.f32 	%f202, %f193, 0fB2A57060, %f201;
	mov.b32 	%r56, %f198;
	shl.b32 	%r57, %r56, 23;
	mov.b32 	%f203, %r57;
	ex2.approx.ftz.f32 	%f204, %f202;
	mul.f32 	%f205, %f204, %f203;
	cvt.f64.f32 	%fd1, %f205;
	add.f64 	%fd2, %fd1, 0d3FF0000000000000;
	rcp.rn.f64 	%fd3, %fd2;
	cvt.rn.f32.f64 	%f206, %fd3;
	st.global.f32 	[%rd99], %f206;
$L__BB2_29:
	ret;

}


// ===== COMPILED SASS (sm_100) =====

	.target	sm_100

	.elftype	@"ET_EXEC"


//--------------------- .note.nv.tkinfo           --------------------------
	.section	.note.nv.tkinfo,"",@"SHT_NOTE"
	.sectionflags	@"SHF_NOTE_NV_TKINFO"
	.tkinfo
        /*0018*/ 	.word	0x00000002
        /*0030*/ 	.string	""
        /*0030*/ 	.string	"ptxas"
        /*0030*/ 	.string	"Cuda compilation tools, release 13.0, V13.0.88"
        /*0030*/ 	.string	"Build cuda_13.0.r13.0/compiler.36424714_0"
        /*0030*/ 	.string	"-arch sm_100 -m 64 "



//--------------------- .note.nv.cuinfo           --------------------------
	.section	.note.nv.cuinfo,"",@"SHT_NOTE"
	.sectionflags	@"SHF_NOTE_NV_CUINFO"
        /*0018*/ 	.short	0x0002
        /*001a*/ 	.short	0x0064
        /*001c*/ 	.short	0x0082
	.zero		2


//--------------------- .nv.info                  --------------------------
	.section	.nv.info,"",@"SHT_CUDA_INFO"
	.align	4


	//----- nvinfo : EIATTR_REGCOUNT
	.align		4
        /*0000*/ 	.byte	0x04, 0x2f
        /*0002*/ 	.short	(.L_10 - .L_9)
	.align		4
.L_9:
        /*0004*/ 	.word	index@(_Z13encode_kernelPfS_S_S_S_S_S_iii)
        /*0008*/ 	.word	0x00000020


	//----- nvinfo : EIATTR_FRAME_SIZE
	.align		4
.L_10:
        /*000c*/ 	.byte	0x04, 0x11
        /*000e*/ 	.short	(.L_12 - .L_11)
	.align		4
.L_11:
        /*0010*/ 	.word	index@(_Z13encode_kernelPfS_S_S_S_S_S_iii)
        /*0014*/ 	.word	0x00000000


	//----- nvinfo : EIATTR_REGCOUNT
	.align		4
.L_12:
        /*0018*/ 	.byte	0x04, 0x2f
        /*001a*/ 	.short	(.L_14 - .L_13)
	.align		4
.L_13:
        /*001c*/ 	.word	index@(_Z21reparameterize_kernelPfS_S_iy)
        /*0020*/ 	.word	0x0000001f


	//----- nvinfo : EIATTR_FRAME_SIZE
	.align		4
.L_14:
        /*0024*/ 	.byte	0x04, 0x11
        /*0026*/ 	.short	(.L_16 - .L_15)
	.align		4
.L_15:
        /*0028*/ 	.word	index@($__internal_1_$__cuda_sm20_sqrt_rn_f32_slowpath)
        /*002c*/ 	.word	0x00000030


	//----- nvinfo : EIATTR_FRAME_SIZE
	.align		4
.L_16:
        /*0030*/ 	.byte	0x04, 0x11
        /*0032*/ 	.short	(.L_18 - .L_17)
	.align		4
.L_17:
        /*0034*/ 	.word	index@(_Z21reparameterize_kernelPfS_S_iy)
        /*0038*/ 	.word	0x00000030


	//----- nvinfo : EIATTR_REGCOUNT
	.align		4
.L_18:
        /*003c*/ 	.byte	0x04, 0x2f
        /*003e*/ 	.short	(.L_20 - .L_19)
	.align		4
.L_19:
        /*0040*/ 	.word	index@(_Z13decode_kernelPfS_S_S_S_S_iii)
        /*0044*/ 	.word	0x00000020


	//----- nvinfo : EIATTR_FRAME_SIZE
	.align		4
.L_20:
        /*0048*/ 	.byte	0x04, 0x11
        /*004a*/ 	.short	(.L_22 - .L_21)
	.align		4
.L_21:
        /*004c*/ 	.word	index@($__internal_0_$__cuda_sm20_dblrcp_rn_slowpath_v3)
        /*0050*/ 	.word	0x00000000


	//----- nvinfo : EIATTR_FRAME_SIZE
	.align		4
.L_22:
        /*0054*/ 	.byte	0x04, 0x11
        /*0056*/ 	.short	(.L_24 - .L_23)
	.align		4
.L_23:
        /*0058*/ 	.word	index@(_Z13decode_kernelPfS_S_S_S_S_iii)
        /*005c*/ 	.word	0x00000000


	//----- nvinfo : EIATTR_MIN_STACK_SIZE
	.align		4
.L_24:
        /*0060*/ 	.byte	0x04, 0x12
        /*0062*/ 	.short	(.L_26 - .L_25)
	.align		4
.L_25:
        /*0064*/ 	.word	index@(_Z13decode_kernelPfS_S_S_S_S_iii)
        /*0068*/ 	.word	0x00000000


	//----- nvinfo : EIATTR_MIN_STACK_SIZE
	.align		4
.L_26:
        /*006c*/ 	.byte	0x04, 0x12
        /*006e*/ 	.short	(.L_28 - .L_27)
	.align		4
.L_27:
        /*0070*/ 	.word	index@(_Z21reparameterize_kernelPfS_S_iy)
        /*0074*/ 	.word	0x00000030


	//----- nvinfo : EIATTR_MIN_STACK_SIZE
	.align		4
.L_28:
        /*0078*/ 	.byte	0x04, 0x12
        /*007a*/ 	.short	(.L_30 - .L_29)
	.align		4
.L_29:
        /*007c*/ 	.word	index@(_Z13encode_kernelPfS_S_S_S_S_S_iii)
        /*0080*/ 	.word	0x00000000
.L_30:


//--------------------- .nv.compat                --------------------------
	.section	.nv.compat,"",@"SHT_CUDA_COMPAT_INFO"
	.align	4
        /*0000*/ 	.byte	0x02, 0x09, 0x00, 0x00, 0x02, 0x02, 0x01, 0x00, 0x02, 0x05, 0x05, 0x00, 0x03, 0x07, 0x01, 0x01
        /*0010*/ 	.byte	0x02, 0x03, 0x00, 0x00, 0x02, 0x06, 0x01, 0x00, 0x04, 0x0b, 0x08, 0x00, 0x01, 0x00, 0x00, 0x00
        /*0020*/ 	.byte	0x00, 0x00, 0x00, 0x00


//--------------------- .nv.info._Z13decode_kernelPfS_S_S_S_S_iii --------------------------
	.section	.nv.info._Z13decode_kernelPfS_S_S_S_S_iii,"",@"SHT_CUDA_INFO"
	.sectionflags	@""
	.align	4


	//----- nvinfo : EIATTR_CUDA_API_VERSION
	.align		4
        /*0000*/ 	.byte	0x04, 0x37
        /*0002*/ 	.short	(.L_32 - .L_31)
.L_31:
        /*0004*/ 	.word	0x00000082


	//----- nvinfo : EIATTR_KPARAM_INFO
	.align		4
.L_32:
        /*0008*/ 	.byte	0x04, 0x17
        /*000a*/ 	.short	(.L_34 - .L_33)
.L_33:
        /*000c*/ 	.word	0x00000000
        /*0010*/ 	.short	0x0008
        /*0012*/ 	.short	0x0038
        /*0014*/ 	.byte	0x00, 0xf0, 0x11, 0x00


	//----- nvinfo : EIATTR_KPARAM_INFO
	.align		4
.L_34:
        /*0018*/ 	.byte	0x04, 0x17
        /*001a*/ 	.short	(.L_36 - .L_35)
.L_35:
        /*001c*/ 	.word	0x00000000
        /*0020*/ 	.short	0x0007
        /*0022*/ 	.short	0x0034
        /*0024*/ 	.byte	0x00, 0xf0, 0x11, 0x00


	//----- nvinfo : EIATTR_KPARAM_INFO
	.align		4
.L_36:
        /*0028*/ 	.byte	0x04, 0x17
        /*002a*/ 	.short	(.L_38 - .L_37)
.L_37:
        /*002c*/ 	.word	0x00000000
        /*0030*/ 	.short	0x0006
        /*0032*/ 	.short	0x0030
        /*0034*/ 	.byte	0x00, 0xf0, 0x11, 0x00


	//----- nvinfo : EIATTR_KPARAM_INFO
	.align		4
.L_38:
        /*0038*/ 	.byte	0x04, 0x17
        /*003a*/ 	.short	(.L_40 - .L_39)
.L_39:
        /*003c*/ 	.word	0x00000000
        /*0040*/ 	.short	0x0005
        /*0042*/ 	.short	0x0028
        /*0044*/ 	.byte	0x00, 0xf5, 0x21, 0x00


	//----- nvinfo : EIATTR_KPARAM_INFO
	.align		4
.L_40:
        /*0048*/ 	.byte	0x04, 0x17
        /*004a*/ 	.short	(.L_42 - .L_41)
.L_41:
        /*004c*/ 	.word	0x00000000
        /*0050*/ 	.short	0x0004
        /*0052*/ 	.short	0x0020
        /*0054*/ 	.byte	0x00, 0xf5, 0x21, 0x00


	//----- nvinfo : EIATTR_KPARAM_INFO
	.align		4
.L_42:
        /*0058*/ 	.byte	0x04, 0x17
        /*005a*/ 	.short	(.L_44 - .L_43)
.L_43:
        /*005c*/ 	.word	0x00000000
        /*0060*/ 	.short	0x0003
        /*0062*/ 	.short	0x0018
        /*0064*/ 	.byte	0x00, 0xf5, 0x21, 0x00


	//----- nvinfo : EIATTR_KPARAM_INFO
	.align		4
.L_44:
        /*0068*/ 	.byte	0x04, 0x17
        /*006a*/ 	.short	(.L_46 - .L_45)
.L_45:
        /*006c*/ 	.word	0x00000000
        /*0070*/ 	.short	0x0002
        /*0072*/ 	.short	0x0010
        /*0074*/ 	.byte	0x00, 0xf5, 0x21, 0x00


	//----- nvinfo : EIATTR_KPARAM_INFO
	.align		4
.L_46:
        /*0078*/ 	.byte	0x04, 0x17
        /*007a*/ 	.short	(.L_48 - .L_47)
.L_47:
        /*007c*/ 	.word	0x00000000
        /*0080*/ 	.short	0x0001
        /*0082*/ 	.short	0x0008
        /*0084*/ 	.byte	0x00, 0xf5, 0x21, 0x00


	//----- nvinfo : EIATTR_KPARAM_INFO
	.align		4
.L_48:
        /*0088*/ 	.byte	0x04, 0x17
        /*008a*/ 	.short	(.L_50 - .L_49)
.L_49:
        /*008c*/ 	.word	0x00000000
        /*0090*/ 	.short	0x0000
        /*0092*/ 	.short	0x0000
        /*0094*/ 	.byte	0x00, 0xf5, 0x21, 0x00


	//----- nvinfo : EIATTR_SPARSE_MMA_MASK
	.align		4
.L_50:
        /*0098*/ 	.byte	0x03, 0x50
        /*009a*/ 	.short	0x0000


	//----- nvinfo : EIATTR_MAXREG_COUNT
	.align		4
        /*009c*/ 	.byte	0x03, 0x1b
        /*009e*/ 	.short	0x00ff


	//----- nvinfo : EIATTR_NUM_BARRIERS
	.align		4
        /*00a0*/ 	.byte	0x02, 0x4c
        /*00a2*/ 	.byte	0x01
	.zero		1


	//----- nvinfo : EIATTR_MERCURY_ISA_VERSION
	.align		4
        /*00a4*/ 	.byte	0x03, 0x5f
        /*00a6*/ 	.short	0x0101


	//----- nvinfo : EIATTR_VRC_CTA_INIT_COUNT
	.align		4
        /*00a8*/ 	.byte	0x02, 0x4a
	.zero		1
	.zero		1


	//----- nvinfo : EIATTR_EXIT_INSTR_OFFSETS
	.align		4
        /*00ac*/ 	.byte	0x04, 0x1c
        /*00ae*/ 	.short	(.L_52 - .L_51)


	//   ....[0]....
.L_51:
        /*00b0*/ 	.word	0x000018e0


	//   ....[1]....
        /*00b4*/ 	.word	0x00001af0


	//----- nvinfo : EIATTR_CRS_STACK_SIZE
	.align		4
.L_52:
        /*00b8*/ 	.byte	0x04, 0x1e
        /*00ba*/ 	.short	(.L_54 - .L_53)
.L_53:
        /*00bc*/ 	.word	0x00000000


	//----- nvinfo : EIATTR_CBANK_PARAM_SIZE
	.align		4
.L_54:
        /*00c0*/ 	.byte	0x03, 0x19
        /*00c2*/ 	.short	0x003c


	//----- nvinfo : EIATTR_PARAM_CBANK
	.align		4
        /*00c4*/ 	.byte	0x04, 0x0a
        /*00c6*/ 	.short	(.L_56 - .L_55)
	.align		4
.L_55:
        /*00c8*/ 	.word	index@(.nv.constant0._Z13decode_kernelPfS_S_S_S_S_iii)
        /*00cc*/ 	.short	0x0380
        /*00ce*/ 	.short	0x003c


	//----- nvinfo : EIATTR_SW_WAR
	.align		4
.L_56:
        /*00d0*/ 	.byte	0x04, 0x36
        /*00d2*/ 	.short	(.L_58 - .L_57)
.L_57:
        /*00d4*/ 	.word	0x00000008
.L_58:


//--------------------- .nv.info._Z21reparameterize_kernelPfS_S_iy --------------------------
	.section	.nv.info._Z21reparameterize_kernelPfS_S_iy,"",@"SHT_CUDA_INFO"
	.sectionflags	@""
	.align	4


	//----- nvinfo : EIATTR_CUDA_API_VERSION
	.align		4
        /*0000*/ 	.byte	0x04, 0x37
        /*0002*/ 	.short	(.L_60 - .L_59)
.L_59:
        /*0004*/ 	.word	0x00000082


	//----- nvinfo : EIATTR_KPARAM_INFO
	.align		4
.L_60:
        /*0008*/ 	.byte	0x04, 0x17
        /*000a*/ 	.short	(.L_62 - .L_61)
.L_61:
        /*000c*/ 	.word	0x00000000
        /*0010*/ 	.short	0x0004
        /*0012*/ 	.short	0x0020
        /*0014*/ 	.byte	0x00, 0xf0, 0x21, 0x00


	//----- nvinfo : EIATTR_KPARAM_INFO
	.align		4
.L_62:
        /*0018*/ 	.byte	0x04, 0x17
        /*001a*/ 	.short	(.L_64 - .L_63)
.L_63:
        /*001c*/ 	.word	0x00000000
        /*0020*/ 	.short	0x0003
        /*0022*/ 	.short	0x0018
        /*0024*/ 	.byte	0x00, 0xf0, 0x11, 0x00


	//----- nvinfo : EIATTR_KPARAM_INFO
	.align		4
.L_64:
        /*0028*/ 	.byte	0x04, 0x17
        /*002a*/ 	.short	(.L_66 - .L_65)
.L_65:
        /*002c*/ 	.word	0x00000000
        /*0030*/ 	.short	0x0002
        /*0032*/ 	.short	0x0010
        /*0034*/ 	.byte	0x00, 0xf5, 0x21, 0x00


	//----- nvinfo : EIATTR_KPARAM_INFO
	.align		4
.L_66:
        /*0038*/ 	.byte	0x04, 0x17
        /*003a*/ 	.short	(.L_68 - .L_67)
.L_67:
        /*003c*/ 	.word	0x00000000
        /*0040*/ 	.short	0x0001
        /*0042*/ 	.short	0x0008
        /*0044*/ 	.byte	0x00, 0xf5, 0x21, 0x00


	//----- nvinfo : EIATTR_KPARAM_INFO
	.align		4
.L_68:
        /*0048*/ 	.byte	0x04, 0x17
        /*004a*/ 	.short	(.L_70 - .L_69)
.L_69:
        /*004c*/ 	.word	0x00000000
        /*0050*/ 	.short	0x0000
        /*0052*/ 	.short	0x0000
        /*0054*/ 	.byte	0x00, 0xf5, 0x21, 0x00


	//----- nvinfo : EIATTR_SPARSE_MMA_MASK
	.align		4
.L_70:
        /*0058*/ 	.byte	0x03, 0x50
        /*005a*/ 	.short	0x0000


	//----- nvinfo : EIATTR_MAXREG_COUNT
	.align		4
        /*005c*/ 	.byte	0x03, 0x1b
        /*005e*/ 	.short	0x00ff


	//----- nvinfo : EIATTR_MERCURY_ISA_VERSION
	.align		4
        /*0060*/ 	.byte	0x03, 0x5f
        /*0062*/ 	.short	0x0101


	//----- nvinfo : EIATTR_VRC_CTA_INIT_COUNT
	.align		4
        /*0064*/ 	.byte	0x02, 0x4a
	.zero		1
	.zero		1


	//----- nvinfo : EIATTR_EXIT_INSTR_OFFSETS
	.align		4
        /*0068*/ 	.byte	0x04, 0x1c
        /*006a*/ 	.short	(.L_72 - .L_71)


	//   ....[0]....
.L_71:
        /*006c*/ 	.word	0x00000080


	//   ....[1]....
        /*0070*/ 	.word	0x00002cf0


	//----- nvinfo : EIATTR_CRS_STACK_SIZE
	.align		4
.L_72:
        /*0074*/ 	.byte	0x04, 0x1e
        /*0076*/ 	.short	(.L_74 - .L_73)
.L_73:
        /*0078*/ 	.word	0x00000000


	//----- nvinfo : EIATTR_CBANK_PARAM_SIZE
	.align		4
.L_74:
        /*007c*/ 	.byte	0x03, 0x19
        /*007e*/ 	.short	0x0028


	//----- nvinfo : EIATTR_PARAM_CBANK
	.align		4
        /*0080*/ 	.byte	0x04, 0x0a
        /*0082*/ 	.short	(.L_76 - .L_75)
	.align		4
.L_75:
        /*0084*/ 	.word	index@(.nv.constant0._Z21reparameterize_kernelPfS_S_iy)
        /*0088*/ 	.short	0x0380
        /*008a*/ 	.short	0x0028


	//----- nvinfo : EIATTR_SW_WAR
	.align		4
.L_76:
        /*008c*/ 	.byte	0x04, 0x36
        /*008e*/ 	.short	(.L_78 - .L_77)
.L_77:
        /*0090*/ 	.word	0x00000008
.L_78:


//--------------------- .nv.info._Z13encode_kernelPfS_S_S_S_S_S_iii --------------------------
	.section	.nv.info._Z13encode_kernelPfS_S_S_S_S_S_iii,"",@"SHT_CUDA_INFO"
	.sectionflags	@""
	.align	4


	//----- nvinfo : EIATTR_CUDA_API_VERSION
	.align		4
        /*0000*/ 	.byte	0x04, 0x37
        /*0002*/ 	.short	(.L_80 - .L_79)
.L_79:
        /*0004*/ 	.word	0x00000082


	//----- nvinfo : EIATTR_KPARAM_INFO
	.align		4
.L_80:
        /*0008*/ 	.byte	0x04, 0x17
        /*000a*/ 	.short	(.L_82 - .L_81)
.L_81:
        /*000c*/ 	.word	0x00000000
        /*0010*/ 	.short	0x0009
        /*0012*/ 	.short	0x0040
        /*0014*/ 	.byte	0x00, 0xf0, 0x11, 0x00


	//----- nvinfo : EIATTR_KPARAM_INFO
	.align		4
.L_82:
        /*0018*/ 	.byte	0x04, 0x17
        /*001a*/ 	.short	(.L_84 - .L_83)
.L_83:
        /*001c*/ 	.word	0x00000000
        /*0020*/ 	.short	0x0008
        /*0022*/ 	.short	0x003c
        /*0024*/ 	.byte	0x00, 0xf0, 0x11, 0x00


	//----- nvinfo : EIATTR_KPARAM_INFO
	.align		4
.L_84:
        /*0028*/ 	.byte	0x04, 0x17
        /*002a*/ 	.short	(.L_86 - .L_85)
.L_85:
        /*002c*/ 	.word	0x00000000
        /*0030*/ 	.short	0x0007
        /*0032*/ 	.short	0x0038
        /*0034*/ 	.byte	0x00, 0xf0, 0x11, 0x00


	//----- nvinfo : EIATTR_KPARAM_INFO
	.align		4
.L_86:
        /*0038*/ 	.byte	0x04, 0x17
        /*003a*/ 	.short	(.L_88 - .L_87)
.L_87:
        /*003c*/ 	.word	0x00000000
        /*0040*/ 	.short	0x0006
        /*0042*/ 	.short	0x0030
        /*0044*/ 	.byte	0x00, 0xf5, 0x21, 0x00


	//----- nvinfo : EIATTR_KPARAM_INFO
	.align		4
.L_88:
        /*0048*/ 	.byte	0x04, 0x17
        /*004a*/ 	.short	(.L_90 - .L_89)
.L_89:
        /*004c*/ 	.word	0x00000000
        /*0050*/ 	.short	0x0005
        /*0052*/ 	.short	0x0028
        /*0054*/ 	.byte	0x00, 0xf5, 0x21, 0x00


	//----- nvinfo : EIATTR_KPARAM_INFO
	.align		4
.L_90:
        /*0058*/ 	.byte	0x04, 0x17
        /*005a*/ 	.short	(.L_92 - .L_91)
.L_91:
        /*005c*/ 	.word	0x00000000
        /*0060*/ 	.short	0x0004
        /*0062*/ 	.short	0x0020
        /*0064*/ 	.byte	0x00, 0xf5, 0x21, 0x00


	//----- nvinfo : EIATTR_KPARAM_INFO
	.align		4
.L_92:
        /*0068*/ 	.byte	0x04, 0x17
        /*006a*/ 	.short	(.L_94 - .L_93)
.L_93:
        /*006c*/ 	.word	0x00000000
        /*0070*/ 	.short	0x0003
        /*0072*/ 	.short	0x0018
        /*0074*/ 	.byte	0x00, 0xf5, 0x21, 0x00


	//----- nvinfo : EIATTR_KPARAM_INFO
	.align		4
.L_94:
        /*0078*/ 	.byte	0x04, 0x17
        /*007a*/ 	.short	(.L_96 - .L_95)
.L_95:
        /*007c*/ 	.word	0x00000000
        /*0080*/ 	.short	0x0002
        /*0082*/ 	.short	0x0010
        /*0084*/ 	.byte	0x00, 0xf5, 0x21, 0x00


	//----- nvinfo : EIATTR_KPARAM_INFO
	.align		4
.L_96:
        /*0088*/ 	.byte	0x04, 0x17
        /*008a*/ 	.short	(.L_98 - .L_97)
.L_97:
        /*008c*/ 	.word	0x00000000
        /*0090*/ 	.short	0x0001
        /*0092*/ 	.short	0x0008
        /*0094*/ 	.byte	0x00, 0xf5, 0x21, 0x00


	//----- nvinfo : EIATTR_KPARAM_INFO
	.align		4
.L_98:
        /*0098*/ 	.byte	0x04, 0x17
        /*009a*/ 	.short	(.L_100 - .L_99)
.L_99:
        /*009c*/ 	.word	0x00000000
        /*00a0*/ 	.short	0x0000
        /*00a2*/ 	.short	0x0000
        /*00a4*/ 	.byte	0x00, 0xf5, 0x21, 0x00


	//----- nvinfo : EIATTR_SPARSE_MMA_MASK
	.align		4
.L_100:
        /*00a8*/ 	.byte	0x03, 0x50
        /*00aa*/ 	.short	0x0000


	//----- nvinfo : EIATTR_MAXREG_COUNT
	.align		4
        /*00ac*/ 	.byte	0x03, 0x1b
        /*00ae*/ 	.short	0x00ff


	//----- nvinfo : EIATTR_MERCURY_ISA_VERSION
	.align		4
        /*00b0*/ 	.byte	0x03, 0x5f
        /*00b2*/ 	.short	0x0101


	//----- nvinfo : EIATTR_VRC_CTA_INIT_COUNT
	.align		4
        /*00b4*/ 	.byte	0x02, 0x4a
	.zero		1
	.zero		1


	//----- nvinfo : EIATTR_EXIT_INSTR_OFFSETS
	.align		4
        /*00b8*/ 	.byte	0x04, 0x1c
        /*00ba*/ 	.short	(.L_102 - .L_101)


	//   ....[0]....
.L_101:
        /*00bc*/ 	.word	0x00000070


	//   ....[1]....
        /*00c0*/ 	.word	0x000017f0


	//----- nvinfo : EIATTR_CBANK_PARAM_SIZE
	.align		4
.L_102:
        /*00c4*/ 	.byte	0x03, 0x19
        /*00c6*/ 	.short	0x0044


	//----- nvinfo : EIATTR_PARAM_CBANK
	.align		4
        /*00c8*/ 	.byte	0x04, 0x0a
        /*00ca*/ 	.short	(.L_104 - .L_103)
	.align		4
.L_103:
        /*00cc*/ 	.word	index@(.nv.constant0._Z13encode_kernelPfS_S_S_S_S_S_iii)
        /*00d0*/ 	.short	0x0380
        /*00d2*/ 	.short	0x0044


	//----- nvinfo : EIATTR_SW_WAR
	.align		4
.L_104:
        /*00d4*/ 	.byte	0x04, 0x36
        /*00d6*/ 	.short	(.L_106 - .L_105)
.L_105:
        /*00d8*/ 	.word	0x00000008
.L_106:


//--------------------- .nv.callgraph             --------------------------
	.section	.nv.callgraph,"",@"SHT_CUDA_CALLGRAPH"
	.align	4
	.sectionentsize	8
	.align		4
        /*0000*/ 	.word	0x00000000
	.align		4
        /*0004*/ 	.word	0xffffffff
	.align		4
        /*0008*/ 	.word	0x00000000
	.align		4
        /*000c*/ 	.word	0xfffffffe
	.align		4
        /*0010*/ 	.word	0x00000000
	.align		4
        /*0014*/ 	.word	0xfffffffd
	.align		4
        /*0018*/ 	.word	0x00000000
	.align		4
        /*001c*/ 	.word	0xfffffffc


//--------------------- .nv.constant4             --------------------------
	.section	.nv.constant4,"a",@progbits
	.align	8
	.align		8
.nv.constant4:
        /*0000*/ 	.dword	precalc_xorwow_matrix
	.align		8
        /*0008*/ 	.dword	precalc_xorwow_offset_matrix
	.align		8
        /*0010*/ 	.dword	mrg32k3aM1
	.align		8
        /*0018*/ 	.dword	mrg32k3aM2
	.align		8
        /*0020*/ 	.dword	mrg32k3aM1SubSeq
	.align		8
        /*0028*/ 	.dword	mrg32k3aM2SubSeq
	.align		8
        /*0030*/ 	.dword	mrg32k3aM1Seq
	.align		8
        /*0038*/ 	.dword	mrg32k3aM2Seq


//--------------------- .nv.constant3             --------------------------
	.section	.nv.constant3,"a",@progbits
	.align	8
.nv.constant3:
	.type		__cr_lgamma_table,@object
	.size		__cr_lgamma_table,(.L_8 - __cr_lgamma_table)
__cr_lgamma_table:
        /*0000*/ 	.byte	0x00, 0x00, 0x00, 0x00, 0x00, 0x00, 0x00, 0x00, 0x00, 0x00, 0x00, 0x00, 0x00, 0x00, 0x00, 0x00
        /*0010*/ 	.byte	0xef, 0x39, 0xfa, 0xfe, 0x42, 0x2e, 0xe6, 0x3f, 0x02, 0x20, 0x2a, 0xfa, 0x0b, 0xab, 0xfc, 0x3f
        /*0020*/ 	.byte	0xf9, 0x2c, 0x92, 0x7c, 0xa7, 0x6c, 0x09, 0x40, 0xc9, 0x79, 0x44, 0x3c, 0x64, 0x26, 0x13, 0x40
        /*0030*/ 	.byte	0xca, 0x01, 0xcf, 0x3a, 0x27, 0x51, 0x1a, 0x40, 0x30, 0xcc, 0x2d, 0xf3, 0xe1, 0x0c, 0x21, 0x40
        /*0040*/ 	.byte	0x0d, 0xb7, 0xfc, 0x82, 0x8e, 0x35, 0x25, 0x40
.L_8:


//--------------------- .text._Z13decode_kernelPfS_S_S_S_S_iii --------------------------
	.section	.text._Z13decode_kernelPfS_S_S_S_S_iii,"ax",@progbits
	.align	128
        .global         _Z13decode_kernelPfS_S_S_S_S_iii
        .type           _Z13decode_kernelPfS_S_S_S_S_iii,@function
        .size           _Z13decode_kernelPfS_S_S_S_S_iii,(.L_x_49 - _Z13decode_kernelPfS_S_S_S_S_iii)
        .other          _Z13decode_kernelPfS_S_S_S_S_iii,@"STO_CUDA_ENTRY STV_DEFAULT"
_Z13decode_kernelPfS_S_S_S_S_iii:
.text._Z13decode_kernelPfS_S_S_S_S_iii:
[----:B------:R-:W-:Y:S01]  /*0000*/  LDC R1, c[0x0][0x37c] ;  /* 0x0000df00ff017b82 */ /* 0x000fe20000000800 */
[----:B------:R-:W0:Y:S07]  /*0010*/  S2R R2, SR_TID.X ;  /* 0x0000000000027919 */ /* 0x000e2e0000002100 */
[----:B------:R-:W0:Y:S01]  /*0020*/  S2UR UR4, SR_CTAID.X ;  /* 0x00000000000479c3 */ /* 0x000e220000002500 */
[----:B------:R-:W1:Y:S01]  /*0030*/  LDCU.64 UR12, c[0x0][0x358] ;  /* 0x00006b00ff0c77ac */ /* 0x000e620008000a00 */
[----:B------:R-:W-:Y:S06]  /*0040*/  BSSY.RECONVERGENT B0, `(.L_x_0) ;  /* 0x0000186000007945 */ /* 0x000fec0003800200 */
[----:B------:R-:W0:Y:S08]  /*0050*/  LDC R3, c[0x0][0x360] ;  /* 0x0000d800ff037b82 */ /* 0x000e300000000800 */
[----:B------:R-:W2:Y:S01]  /*0060*/  LDC R0, c[0x0][0x3b4] ;  /* 0x0000ed00ff007b82 */ /* 0x000ea20000000800 */
[----:B0-----:R-:W-:-:S05]  /*0070*/  IMAD R3, R3, UR4, R2 ;  /* 0x0000000403037c24 */ /* 0x001fca000f8e0202 */
[----:B--2---:R-:W-:-:S13]  /*0080*/  ISETP.GE.AND P0, PT, R3, R0, PT ;  /* 0x000000000300720c */ /* 0x004fda0003f06270 */
[----:B-1----:R-:W-:Y:S05]  /*0090*/  @P0 BRA `(.L_x_1) ;  /* 0x0000001800000947 */ /* 0x002fea0003800000 */
[----:B------:R-:W0:Y:S01]  /*00a0*/  LDCU UR5, c[0x0][0x3b0] ;  /* 0x00007600ff0577ac */ /* 0x000e220008000800 */
[----:B------:R-:W-:Y:S01]  /*00b0*/  HFMA2 R19, -RZ, RZ, 0, 0 ;  /* 0x00000000ff137431 */ /* 0x000fe200000001ff */
[----:B0-----:R-:W-:-:S09]  /*00c0*/  UISETP.GE.AND UP0, UPT, UR5, 0x1, UPT ;  /* 0x000000010500788c */ /* 0x001fd2000bf06270 */
[----:B------:R-:W-:Y:S05]  /*00d0*/  BRA.U !UP0, `(.L_x_2) ;  /* 0x0000000908f07547 */ /* 0x000fea000b800000 */
[----:B------:R-:W-:Y:S01]  /*00e0*/  UISETP.GE.U32.AND UP0, UPT, UR5, 0x10, UPT ;  /* 0x000000100500788c */ /* 0x000fe2000bf06070 */
[----:B------:R-:W-:Y:S01]  /*00f0*/  MOV R19, RZ ;  /* 0x000000ff00137202 */ /* 0x000fe20000000f00 */
[----:B------:R-:W-:Y:S01]  /*0100*/  ULOP3.LUT UR6, UR5, 0xf, URZ, 0xc0, !UPT ;  /* 0x0000000f05067892 */ /* 0x000fe2000f8ec0ff */
[----:B------:R-:W-:-:S03]  /*0110*/  UMOV UR4, URZ ;  /* 0x000000ff00047c82 */ /* 0x000fc60008000000 */
[----:B------:R-:W-:-:S03]  /*0120*/  UISETP.NE.AND UP1, UPT, UR6, URZ, UPT ;  /* 0x000000ff0600728c */ /* 0x000fc6000bf25270 */
[----:B------:R-:W-:Y:S08]  /*0130*/  BRA.U !UP0, `(.L_x_3) ;  /* 0x0000000508687547 */ /* 0x000ff0000b800000 */
[----:B------:R-:W-:Y:S01]  /*0140*/  ULOP3.LUT UR4, UR5, 0x7ffffff0, URZ, 0xc0, !UPT ;  /* 0x7ffffff005047892 */ /* 0x000fe2000f8ec0ff */
[----:B------:R-:W-:Y:S02]  /*0150*/  MOV R19, RZ ;  /* 0x000000ff00137202 */ /* 0x000fe40000000f00 */
[----:B------:R-:W-:Y:S01]  /*0160*/  MOV R5, R3 ;  /* 0x0000000300057202 */ /* 0x000fe20000000f00 */
[----:B------:R-:W-:-:S12]  /*0170*/  UIADD3 UR7, UPT, UPT, -UR4, URZ, URZ ;  /* 0x000000ff04077290 */ /* 0x000fd8000fffe1ff */
.L_x_4:
[----:B------:R-:W0:Y:S08]  /*0180*/  LDC.64 R8, c[0x0][0x380] ;  /* 0x0000e000ff087b82 */ /* 0x000e300000000a00 */
[----:B------:R-:W1:Y:S01]  /*0190*/  LDC.64 R12, c[0x0][0x388] ;  /* 0x0000e200ff0c7b82 */ /* 0x000e620000000a00 */
[----:B0-----:R-:W-:-:S05]  /*01a0*/  IMAD.WIDE R8, R5, 0x4, R8 ;  /* 0x0000000405087825 */ /* 0x001fca00078e0208 */
[----:B------:R-:W2:Y:S01]  /*01b0*/  LDG.E R2, desc[UR12][R8.64] ;  /* 0x0000000c08027981 */ /* 0x000ea2000c1e1900 */
[----:B-1----:R-:W-:-:S05]  /*01c0*/  IMAD.WIDE R12, R5, 0x4, R12 ;  /* 0x00000004050c7825 */ /* 0x002fca00078e020c */
[----:B------:R-:W2:Y:S01]  /*01d0*/  LDG.E R18, desc[UR12][R12.64] ;  /* 0x0000000c0c127981 */ /* 0x000ea2000c1e1900 */
[----:B------:R-:W-:-:S04]  /*01e0*/  IMAD.WIDE R20, R0, 0x4, R8 ;  /* 0x0000000400147825 */ /* 0x000fc800078e0208 */
[C---:B------:R-:W-:Y:S01]  /*01f0*/  IMAD.WIDE R22, R0.reuse, 0x4, R12 ;  /* 0x0000000400167825 */ /* 0x040fe200078e020c */
[----:B------:R0:W3:Y:S04]  /*0200*/  LDG.E R24, desc[UR12][R20.64] ;  /* 0x0000000c14187981 */ /* 0x0000e8000c1e1900 */
[----:B------:R-:W3:Y:S01]  /*0210*/  LDG.E R7, desc[UR12][R22.64] ;  /* 0x0000000c16077981 */ /* 0x000ee2000c1e1900 */
[----:B------:R-:W-:-:S04]  /*0220*/  IMAD.WIDE R16, R0, 0x4, R22 ;  /* 0x0000000400107825 */ /* 0x000fc800078e0216 */
[C---:B0-----:R-:W-:Y:S01]  /*0230*/  IMAD.WIDE R20, R0.reuse, 0x4, R20 ;  /* 0x0000000400147825 */ /* 0x041fe200078e0214 */
[----:B------:R0:W4:Y:S04]  /*0240*/  LDG.E R10, desc[UR12][R16.64] ;  /* 0x0000000c100a7981 */ /* 0x000128000c1e1900 */
[----:B------:R-:W4:Y:S01]  /*0250*/  LDG.E R27, desc[UR12][R20.64] ;  /* 0x0000000c141b7981 */ /* 0x000f22000c1e1900 */
[----:B------:R-:W-:-:S04]  /*0260*/  IMAD.WIDE R14, R0, 0x4, R20 ;  /* 0x00000004000e7825 */ /* 0x000fc800078e0214 */
[C---:B0-----:R-:W-:Y:S01]  /*0270*/  IMAD.WIDE R16, R0.reuse, 0x4, R16 ;  /* 0x0000000400107825 */ /* 0x041fe200078e0210 */
[----:B------:R0:W5:Y:S04]  /*0280*/  LDG.E R11, desc[UR12][R14.64] ;  /* 0x0000000c0e0b7981 */ /* 0x000168000c1e1900 */
[----:B------:R-:W5:Y:S01]  /*0290*/  LDG.E R8, desc[UR12][R16.64] ;  /* 0x0000000c10087981 */ /* 0x000f62000c1e1900 */
        /* <DEDUP_REMOVED lines=9> */
[----:B0-----:R-:W-:-:S04]  /*0330*/  IMAD.WIDE R12, R0, 0x4, R12 ;  /* 0x00000004000c7825 */ /* 0x001fc800078e020c */
[C---:B------:R-:W-:Y:S01]  /*0340*/  IMAD.WIDE R14, R0.reuse, 0x4, R16 ;  /* 0x00000004000e7825 */ /* 0x040fe200078e0210 */
[----:B------:R-:W5:Y:S03]  /*0350*/  LDG.E R9, desc[UR12][R12.64] ;  /* 0x0000000c0c097981 */ /* 0x000f66000c1e1900 */
[----:B------:R-:W-:-:S05]  /*0360*/  IMAD.WIDE R22, R0, 0x4, R12 ;  /* 0x0000000400167825 */ /* 0x000fca00078e020c */
[----:B------:R0:W5:Y:S02]  /*0370*/  LDG.E R4, desc[UR12][R22.64] ;  /* 0x0000000c16047981 */ /* 0x000164000c1e1900 */
[----:B0-----:R-:W-:-:S05]  /*0380*/  IMAD.WIDE R22, R0, 0x4, R22 ;  /* 0x0000000400167825 */ /* 0x001fca00078e0216 */
[----:B------:R-:W5:Y:S01]  /*0390*/  LDG.E R28, desc[UR12][R22.64] ;  /* 0x0000000c161c7981 */ /* 0x000f62000c1e1900 */
[----:B------:R-:W-:-:S04]  /*03a0*/  IMAD.WIDE R12, R0, 0x4, R22 ;  /* 0x00000004000c7825 */ /* 0x000fc800078e0216 */
[----:B--2---:R-:W-:Y:S01]  /*03b0*/  FFMA R26, R2, R18, R19 ;  /* 0x00000012021a7223 */ /* 0x004fe20000000013 */
[C---:B------:R-:W-:Y:S01]  /*03c0*/  IMAD.WIDE R18, R0.reuse, 0x4, R14 ;  /* 0x0000000400127825 */ /* 0x040fe200078e020e */
[----:B------:R0:W2:Y:S04]  /*03d0*/  LDG.E R2, desc[UR12][R16.64] ;  /* 0x0000000c10027981 */ /* 0x0000a8000c1e1900 */
[----:B------:R-:W2:Y:S01]  /*03e0*/  LDG.E R29, desc[UR12][R18.64] ;  /* 0x0000000c121d7981 */ /* 0x000ea2000c1e1900 */
[----:B0-----:R-:W-:-:S04]  /*03f0*/  IMAD.WIDE R16, R0, 0x4, R18 ;  /* 0x0000000400107825 */ /* 0x001fc800078e0212 */
[----:B---3--:R-:W-:Y:S02]  /*0400*/  FFMA R24, R24, R7, R26 ;  /* 0x0000000718187223 */ /* 0x008fe4000000001a */
[----:B------:R0:W3:Y:S04]  /*0410*/  LDG.E R26, desc[UR12][R12.64] ;  /* 0x0000000c0c1a7981 */ /* 0x0000e8000c1e1900 */
[----:B------:R1:W3:Y:S01]  /*0420*/  LDG.E R7, desc[UR12][R14.64] ;  /* 0x0000000c0e077981 */ /* 0x0002e2000c1e1900 */
[----:B0-----:R-:W-:-:S04]  /*0430*/  IMAD.WIDE R12, R0, 0x4, R12 ;  /* 0x00000004000c7825 */ /* 0x001fc800078e020c */
[----:B-1----:R-:W-:-:S04]  /*0440*/  IMAD.WIDE R14, R0, 0x4, R16 ;  /* 0x00000004000e7825 */ /* 0x002fc800078e0210 */
[----:B----4-:R-:W-:Y:S02]  /*0450*/  FFMA R24, R27, R10, R24 ;  /* 0x0000000a1b187223 */ /* 0x010fe40000000018 */
[----:B------:R0:W4:Y:S01]  /*0460*/  LDG.E R10, desc[UR12][R12.64] ;  /* 0x0000000c0c0a7981 */ /* 0x000122000c1e1900 */
[----:B------:R-:W-:-:S04]  /*0470*/  IMAD.WIDE R22, R0, 0x4, R12 ;  /* 0x0000000400167825 */ /* 0x000fc800078e020c */
[----:B-----5:R-:W-:Y:S01]  /*0480*/  FFMA R24, R11, R8, R24 ;  /* 0x000000080b187223 */ /* 0x020fe20000000018 */
[----:B------:R-:W5:Y:S01]  /*0490*/  LDG.E R27, desc[UR12][R16.64] ;  /* 0x0000000c101b7981 */ /* 0x000f62000c1e1900 */
[----:B------:R-:W-:-:S03]  /*04a0*/  IMAD.WIDE R18, R0, 0x4, R14 ;  /* 0x0000000400127825 */ /* 0x000fc600078e020e */
[----:B------:R1:W4:Y:S01]  /*04b0*/  LDG.E R8, desc[UR12][R22.64] ;  /* 0x0000000c16087981 */ /* 0x000322000c1e1900 */
[----:B0-----:R-:W-:-:S03]  /*04c0*/  IMAD.WIDE R12, R0, 0x4, R18 ;  /* 0x00000004000c7825 */ /* 0x001fc600078e0212 */
[----:B------:R0:W4:Y:S01]  /*04d0*/  LDG.E R11, desc[UR12][R14.64] ;  /* 0x0000000c0e0b7981 */ /* 0x000122000c1e1900 */
[----:B------:R-:W-:-:S03]  /*04e0*/  FFMA R25, R25, R6, R24 ;  /* 0x0000000619197223 */ /* 0x000fc60000000018 */
[----:B------:R-:W4:Y:S01]  /*04f0*/  LDG.E R19, desc[UR12][R18.64] ;  /* 0x0000000c12137981 */ /* 0x000f22000c1e1900 */
[----:B-1----:R-:W-:-:S04]  /*0500*/  IMAD.WIDE R22, R0, 0x4, R22 ;  /* 0x0000000400167825 */ /* 0x002fc800078e0216 */
[C---:B------:R-:W-:Y:S01]  /*0510*/  IMAD.WIDE R16, R0.reuse, 0x4, R12 ;  /* 0x0000000400107825 */ /* 0x040fe200078e020c */
[----:B------:R-:W4:Y:S03]  /*0520*/  LDG.E R6, desc[UR12][R22.64] ;  /* 0x0000000c16067981 */ /* 0x000f26000c1e1900 */
[----:B0-----:R-:W-:Y:S01]  /*0530*/  IMAD.WIDE R14, R0, 0x4, R22 ;  /* 0x00000004000e7825 */ /* 0x001fe200078e0216 */
[----:B------:R0:W4:Y:S03]  /*0540*/  LDG.E R13, desc[UR12][R12.64] ;  /* 0x0000000c0c0d7981 */ /* 0x000126000c1e1900 */
[----:B0-----:R-:W-:Y:S01]  /*0550*/  FFMA R12, R20, R21, R25 ;  /* 0x00000015140c7223 */ /* 0x001fe20000000019 */
[C---:B------:R-:W-:Y:S02]  /*0560*/  IMAD.WIDE R20, R0.reuse, 0x4, R14 ;  /* 0x0000000400147825 */ /* 0x040fe400078e020e */
[----:B------:R-:W4:Y:S02]  /*0570*/  LDG.E R14, desc[UR12][R14.64] ;  /* 0x0000000c0e0e7981 */ /* 0x000f24000c1e1900 */
[----:B------:R-:W-:-:S02]  /*0580*/  IMAD.WIDE R24, R0, 0x4, R16 ;  /* 0x0000000400187825 */ /* 0x000fc400078e0210 */
[----:B------:R-:W4:Y:S02]  /*0590*/  LDG.E R17, desc[UR12][R16.64] ;  /* 0x0000000c10117981 */ /* 0x000f24000c1e1900 */
[C---:B------:R-:W-:Y:S02]  /*05a0*/  IMAD.WIDE R22, R0.reuse, 0x4, R20 ;  /* 0x0000000400167825 */ /* 0x040fe400078e0214 */
[----:B------:R-:W4:Y:S04]  /*05b0*/  LDG.E R15, desc[UR12][R20.64] ;  /* 0x0000000c140f7981 */ /* 0x000f28000c1e1900 */
[----:B------:R0:W4:Y:S04]  /*05c0*/  LDG.E R16, desc[UR12][R24.64] ;  /* 0x0000000c18107981 */ /* 0x000128000c1e1900 */
[----:B------:R-:W4:Y:S01]  /*05d0*/  LDG.E R22, desc[UR12][R22.64] ;  /* 0x0000000c16167981 */ /* 0x000f22000c1e1900 */
[----:B0-----:R-:W-:-:S05]  /*05e0*/  IMAD.WIDE R24, R0, 0x4, R24 ;  /* 0x0000000400187825 */ /* 0x001fca00078e0218 */
[----:B------:R-:W4:Y:S01]  /*05f0*/  LDG.E R18, desc[UR12][R24.64] ;  /* 0x0000000c18127981 */ /* 0x000f22000c1e1900 */
[----:B------:R-:W-:-:S04]  /*0600*/  UIADD3 UR7, UPT, UPT, UR7, 0x10, URZ ;  /* 0x0000001007077890 */ /* 0x000fc8000fffe0ff */
[----:B------:R-:W-:Y:S01]  /*0610*/  UISETP.NE.AND UP0, UPT, UR7, URZ, UPT ;  /* 0x000000ff0700728c */ /* 0x000fe2000bf05270 */
[----:B------:R-:W-:Y:S01]  /*0620*/  LEA R5, R0, R5, 0x4 ;  /* 0x0000000500057211 */ /* 0x000fe200078e20ff */
[----:B--2---:R-:W-:-:S04]  /*0630*/  FFMA R9, R9, R2, R12 ;  /* 0x0000000209097223 */ /* 0x004fc8000000000c */
[----:B---3--:R-:W-:-:S04]  /*0640*/  FFMA R7, R4, R7, R9 ;  /* 0x0000000704077223 */ /* 0x008fc80000000009 */
[----:B------:R-:W-:-:S04]  /*0650*/  FFMA R7, R28, R29, R7 ;  /* 0x0000001d1c077223 */ /* 0x000fc80000000007 */
[----:B-----5:R-:W-:-:S04]  /*0660*/  FFMA R7, R26, R27, R7 ;  /* 0x0000001b1a077223 */ /* 0x020fc80000000007 */
[----:B----4-:R-:W-:-:S04]  /*0670*/  FFMA R7, R10, R11, R7 ;  /* 0x0000000b0a077223 */ /* 0x010fc80000000007 */
[----:B------:R-:W-:-:S04]  /*0680*/  FFMA R7, R8, R19, R7 ;  /* 0x0000001308077223 */ /* 0x000fc80000000007 */
[----:B------:R-:W-:-:S04]  /*0690*/  FFMA R7, R6, R13, R7 ;  /* 0x0000000d06077223 */ /* 0x000fc80000000007 */
[----:B------:R-:W-:-:S04]  /*06a0*/  FFMA R14, R14, R17, R7 ;  /* 0x000000110e0e7223 */ /* 0x000fc80000000007 */
[----:B------:R-:W-:-:S04]  /*06b0*/  FFMA R15, R15, R16, R14 ;  /* 0x000000100f0f7223 */ /* 0x000fc8000000000e */
[----:B------:R-:W-:Y:S01]  /*06c0*/  FFMA R19, R22, R18, R15 ;  /* 0x0000001216137223 */ /* 0x000fe2000000000f */
[----:B------:R-:W-:Y:S06]  /*06d0*/  BRA.U UP0, `(.L_x_4) ;  /* 0xfffffff900a87547 */ /* 0x000fec000b83ffff */
.L_x_3:
[----:B------:R-:W-:Y:S05]  /*06e0*/  BRA.U !UP1, `(.L_x_2) ;  /* 0x00000005096c7547 */ /* 0x000fea000b800000 */
[----:B------:R-:W-:Y:S02]  /*06f0*/  UISETP.GE.U32.AND UP0, UPT, UR6, 0x8, UPT ;  /* 0x000000080600788c */ /* 0x000fe4000bf06070 */
[----:B------:R-:W-:-:S04]  /*0700*/  ULOP3.LUT UR7, UR5, 0x7, URZ, 0xc0, !UPT ;  /* 0x0000000705077892 */ /* 0x000fc8000f8ec0ff */
[----:B------:R-:W-:-:S03]  /*0710*/  UISETP.NE.AND UP1, UPT, UR7, URZ, UPT ;  /* 0x000000ff0700728c */ /* 0x000fc6000bf25270 */
[----:B------:R-:W-:Y:S08]  /*0720*/  BRA.U !UP0, `(.L_x_5) ;  /* 0x0000000108b07547 */ /* 0x000ff0000b800000 */
[----:B------:R-:W0:Y:S01]  /*0730*/  LDC.64 R4, c[0x0][0x380] ;  /* 0x0000e000ff047b82 */ /* 0x000e220000000a00 */
[----:B------:R-:W-:-:S07]  /*0740*/  IMAD R7, R0, UR4, R3 ;  /* 0x0000000400077c24 */ /* 0x000fce000f8e0203 */
[----:B------:R-:W1:Y:S01]  /*0750*/  LDC.64 R14, c[0x0][0x388] ;  /* 0x0000e200ff0e7b82 */ /* 0x000e620000000a00 */
[----:B0-----:R-:W-:-:S05]  /*0760*/  IMAD.WIDE R4, R7, 0x4, R4 ;  /* 0x0000000407047825 */ /* 0x001fca00078e0204 */
[----:B------:R0:W2:Y:S01]  /*0770*/  LDG.E R2, desc[UR12][R4.64] ;  /* 0x0000000c04027981 */ /* 0x0000a2000c1e1900 */
[----:B------:R-:W-:-:S04]  /*0780*/  IMAD.WIDE R22, R0, 0x4, R4 ;  /* 0x0000000400167825 */ /* 0x000fc800078e0204 */
[----:B-1----:R-:W-:Y:S01]  /*0790*/  IMAD.WIDE R14, R7, 0x4, R14 ;  /* 0x00000004070e7825 */ /* 0x002fe200078e020e */
[----:B------:R-:W3:Y:S03]  /*07a0*/  LDG.E R17, desc[UR12][R22.64] ;  /* 0x0000000c16117981 */ /* 0x000ee6000c1e1900 */
[C---:B------:R-:W-:Y:S01]  /*07b0*/  IMAD.WIDE R28, R0.reuse, 0x4, R22 ;  /* 0x00000004001c7825 */ /* 0x040fe200078e0216 */
[----:B------:R-:W2:Y:S03]  /*07c0*/  LDG.E R16, desc[UR12][R14.64] ;  /* 0x0000000c0e107981 */ /* 0x000ea6000c1e1900 */
[C---:B------:R-:W-:Y:S01]  /*07d0*/  IMAD.WIDE R6, R0.reuse, 0x4, R14 ;  /* 0x0000000400067825 */ /* 0x040fe200078e020e */
[----:B------:R-:W4:Y:S03]  /*07e0*/  LDG.E R20, desc[UR12][R28.64] ;  /* 0x0000000c1c147981 */ /* 0x000f26000c1e1900 */
[C---:B------:R-:W-:Y:S01]  /*07f0*/  IMAD.WIDE R24, R0.reuse, 0x4, R28 ;  /* 0x0000000400187825 */ /* 0x040fe200078e021c */
[----:B------:R1:W3:Y:S03]  /*0800*/  LDG.E R18, desc[UR12][R6.64] ;  /* 0x0000000c06127981 */ /* 0x0002e6000c1e1900 */
[----:B------:R-:W-:-:S04]  /*0810*/  IMAD.WIDE R26, R0, 0x4, R6 ;  /* 0x00000004001a7825 */ /* 0x000fc800078e0206 */
[C---:B------:R-:W-:Y:S01]  /*0820*/  IMAD.WIDE R12, R0.reuse, 0x4, R24 ;  /* 0x00000004000c7825 */ /* 0x040fe200078e0218 */
[----:B------:R5:W4:Y:S03]  /*0830*/  LDG.E R21, desc[UR12][R26.64] ;  /* 0x0000000c1a157981 */ /* 0x000b26000c1e1900 */
[C---:B------:R-:W-:Y:S01]  /*0840*/  IMAD.WIDE R8, R0.reuse, 0x4, R26 ;  /* 0x0000000400087825 */ /* 0x040fe200078e021a */
[----:B------:R-:W4:Y:S03]  /*0850*/  LDG.E R24, desc[UR12][R24.64] ;  /* 0x0000000c18187981 */ /* 0x000f26000c1e1900 */
[C---:B------:R-:W-:Y:S02]  /*0860*/  IMAD.WIDE R10, R0.reuse, 0x4, R8 ;  /* 0x00000004000a7825 */ /* 0x040fe400078e0208 */
[----:B------:R-:W4:Y:S02]  /*0870*/  LDG.E R9, desc[UR12][R8.64] ;  /* 0x0000000c08097981 */ /* 0x000f24000c1e1900 */
[----:B0-----:R-:W-:-:S02]  /*0880*/  IMAD.WIDE R4, R0, 0x4, R12 ;  /* 0x0000000400047825 */ /* 0x001fc400078e020c */
[----:B------:R-:W4:Y:S02]  /*0890*/  LDG.E R12, desc[UR12][R12.64] ;  /* 0x0000000c0c0c7981 */ /* 0x000f24000c1e1900 */
[C---:B-1----:R-:W-:Y:S02]  /*08a0*/  IMAD.WIDE R6, R0.reuse, 0x4, R10 ;  /* 0x0000000400067825 */ /* 0x042fe400078e020a */
[----:B------:R-:W4:Y:S02]  /*08b0*/  LDG.E R11, desc[UR12][R10.64] ;  /* 0x0000000c0a0b7981 */ /* 0x000f24000c1e1900 */
[C---:B------:R-:W-:Y:S02]  /*08c0*/  IMAD.WIDE R22, R0.reuse, 0x4, R4 ;  /* 0x0000000400167825 */ /* 0x040fe400078e0204 */
[----:B------:R-:W4:Y:S02]  /*08d0*/  LDG.E R4, desc[UR12][R4.64] ;  /* 0x0000000c04047981 */ /* 0x000f24000c1e1900 */
[----:B------:R-:W-:-:S02]  /*08e0*/  IMAD.WIDE R14, R0, 0x4, R6 ;  /* 0x00000004000e7825 */ /* 0x000fc400078e0206 */
[----:B------:R-:W4:Y:S02]  /*08f0*/  LDG.E R7, desc[UR12][R6.64] ;  /* 0x0000000c06077981 */ /* 0x000f24000c1e1900 */
[----:B-----5:R-:W-:-:S04]  /*0900*/  IMAD.WIDE R26, R0, 0x4, R22 ;  /* 0x00000004001a7825 */ /* 0x020fc800078e0216 */
[----:B------:R-:W-:Y:S01]  /*0910*/  IMAD.WIDE R28, R0, 0x4, R14 ;  /* 0x00000004001c7825 */ /* 0x000fe200078e020e */
[----:B------:R-:W5:Y:S04]  /*0920*/  LDG.E R5, desc[UR12][R22.64] ;  /* 0x0000000c16057981 */ /* 0x000f68000c1e1900 */
[----:B------:R-:W5:Y:S04]  /*0930*/  LDG.E R14, desc[UR12][R14.64] ;  /* 0x0000000c0e0e7981 */ /* 0x000f68000c1e1900 */
[----:B------:R-:W5:Y:S04]  /*0940*/  LDG.E R27, desc[UR12][R26.64] ;  /* 0x0000000c1a1b7981 */ /* 0x000f68000c1e1900 */
[----:B------:R-:W5:Y:S01]  /*0950*/  LDG.E R28, desc[UR12][R28.64] ;  /* 0x0000000c1c1c7981 */ /* 0x000f62000c1e1900 */
[----:B------:R-:W-:Y:S01]  /*0960*/  UIADD3 UR4, UPT, UPT, UR4, 0x8, URZ ;  /* 0x0000000804047890 */ /* 0x000fe2000fffe0ff */
[----:B--2---:R-:W-:-:S04]  /*0970*/  FFMA R2, R2, R16, R19 ;  /* 0x0000001002027223 */ /* 0x004fc80000000013 */
[----:B---3--:R-:W-:-:S04]  /*0980*/  FFMA R17, R17, R18, R2 ;  /* 0x0000001211117223 */ /* 0x008fc80000000002 */
[----:B----4-:R-:W-:-:S04]  /*0990*/  FFMA R17, R20, R21, R17 ;  /* 0x0000001514117223 */ /* 0x010fc80000000011 */
[----:B------:R-:W-:-:S04]  /*09a0*/  FFMA R9, R24, R9, R17 ;  /* 0x0000000918097223 */ /* 0x000fc80000000011 */
[----:B------:R-:W-:-:S04]  /*09b0*/  FFMA R9, R12, R11, R9 ;  /* 0x0000000b0c097223 */ /* 0x000fc80000000009 */
[----:B------:R-:W-:-:S04]  /*09c0*/  FFMA R4, R4, R7, R9 ;  /* 0x0000000704047223 */ /* 0x000fc80000000009 */
[----:B-----5:R-:W-:-:S04]  /*09d0*/  FFMA R4, R5, R14, R4 ;  /* 0x0000000e05047223 */ /* 0x020fc80000000004 */
[----:B------:R-:W-:-:S07]  /*09e0*/  FFMA R19, R27, R28, R4 ;  /* 0x0000001c1b137223 */ /* 0x000fce0000000004 */
.L_x_5:
        /* <DEDUP_REMOVED lines=8> */
[----:B0-----:R-:W-:-:S04]  /*0a70*/  IMAD.WIDE R4, R9, 0x4, R4 ;  /* 0x0000000409047825 */ /* 0x001fc800078e0204 */
[----:B-1----:R-:W-:-:S04]  /*0a80*/  IMAD.WIDE R6, R9, 0x4, R6 ;  /* 0x0000000409067825 */ /* 0x002fc800078e0206 */
[C---:B------:R-:W-:Y:S02]  /*0a90*/  IMAD.WIDE R8, R0.reuse, 0x4, R4 ;  /* 0x0000000400087825 */ /* 0x040fe400078e0204 */
[----:B------:R-:W2:Y:S02]  /*0aa0*/  LDG.E R4, desc[UR12][R4.64] ;  /* 0x0000000c04047981 */ /* 0x000ea4000c1e1900 */
[C---:B------:R-:W-:Y:S02]  /*0ab0*/  IMAD.WIDE R10, R0.reuse, 0x4, R6 ;  /* 0x00000004000a7825 */ /* 0x040fe400078e0206 */
[----:B------:R-:W2:Y:S02]  /*0ac0*/  LDG.E R6, desc[UR12][R6.64] ;  /* 0x0000000c06067981 */ /* 0x000ea4000c1e1900 */
[C---:B------:R-:W-:Y:S02]  /*0ad0*/  IMAD.WIDE R12, R0.reuse, 0x4, R8 ;  /* 0x00000004000c7825 */ /* 0x040fe400078e0208 */
[----:B------:R-:W3:Y:S02]  /*0ae0*/  LDG.E R9, desc[UR12][R8.64] ;  /* 0x0000000c08097981 */ /* 0x000ee4000c1e1900 */
[----:B------:R-:W-:-:S02]  /*0af0*/  IMAD.WIDE R14, R0, 0x4, R10 ;  /* 0x00000004000e7825 */ /* 0x000fc400078e020a */
[----:B------:R-:W3:Y:S02]  /*0b00*/  LDG.E R10, desc[UR12][R10.64] ;  /* 0x0000000c0a0a7981 */ /* 0x000ee4000c1e1900 */
[C---:B------:R-:W-:Y:S02]  /*0b10*/  IMAD.WIDE R16, R0.reuse, 0x4, R12 ;  /* 0x0000000400107825 */ /* 0x040fe400078e020c */
[----:B------:R-:W4:Y:S02]  /*0b20*/  LDG.E R23, desc[UR12][R12.64] ;  /* 0x0000000c0c177981 */ /* 0x000f24000c1e1900 */
[----:B------:R-:W-:Y:S02]  /*0b30*/  IMAD.WIDE R20, R0, 0x4, R14 ;  /* 0x0000000400147825 */ /* 0x000fe400078e020e */
[----:B------:R-:W4:Y:S04]  /*0b40*/  LDG.E R14, desc[UR12][R14.64] ;  /* 0x0000000c0e0e7981 */ /* 0x000f28000c1e1900 */
[----:B------:R-:W5:Y:S04]  /*0b50*/  LDG.E R17, desc[UR12][R16.64] ;  /* 0x0000000c10117981 */ /* 0x000f68000c1e1900 */
[----:B------:R-:W5:Y:S01]  /*0b60*/  LDG.E R20, desc[UR12][R20.64] ;  /* 0x0000000c14147981 */ /* 0x000f62000c1e1900 */
[----:B------:R-:W-:Y:S01]  /*0b70*/  UIADD3 UR4, UPT, UPT, UR4, 0x4, URZ ;  /* 0x0000000404047890 */ /* 0x000fe2000fffe0ff */
[----:B--2---:R-:W-:-:S04]  /*0b80*/  FFMA R4, R4, R6, R19 ;  /* 0x0000000604047223 */ /* 0x004fc80000000013 */
[----:B---3--:R-:W-:-:S04]  /*0b90*/  FFMA R4, R9, R10, R4 ;  /* 0x0000000a09047223 */ /* 0x008fc80000000004 */
[----:B----4-:R-:W-:-:S04]  /*0ba0*/  FFMA R4, R23, R14, R4 ;  /* 0x0000000e17047223 */ /* 0x010fc80000000004 */
[----:B-----5:R-:W-:-:S07]  /*0bb0*/  FFMA R19, R17, R20, R4 ;  /* 0x0000001411137223 */ /* 0x020fce0000000004 */
.L_x_6:
[----:B------:R-:W-:Y:S05]  /*0bc0*/  BRA.U !UP1, `(.L_x_2) ;  /* 0x0000000109347547 */ /* 0x000fea000b800000 */
[----:B------:R-:W0:Y:S01]  /*0bd0*/  LDC.64 R8, c[0x0][0x380] ;  /* 0x0000e000ff087b82 */ /* 0x000e220000000a00 */
[----:B------:R-:W-:Y:S01]  /*0be0*/  IMAD R13, R0, UR4, R3 ;  /* 0x00000004000d7c24 */ /* 0x000fe2000f8e0203 */
[----:B------:R-:W-:-:S06]  /*0bf0*/  UIADD3 UR5, UPT, UPT, -UR5, URZ, URZ ;  /* 0x000000ff05057290 */ /* 0x000fcc000fffe1ff */
[----:B------:R-:W1:Y:S06]  /*0c00*/  LDC.64 R10, c[0x0][0x388] ;  /* 0x0000e200ff0a7b82 */ /* 0x000e6c0000000a00 */
.L_x_7:
[----:B0-----:R-:W-:-:S04]  /*0c10*/  IMAD.WIDE R4, R13, 0x4, R8 ;  /* 0x000000040d047825 */ /* 0x001fc800078e0208 */
[C---:B-1----:R-:W-:Y:S02]  /*0c20*/  IMAD.WIDE R6, R13.reuse, 0x4, R10 ;  /* 0x000000040d067825 */ /* 0x042fe400078e020a */
[----:B------:R-:W2:Y:S04]  /*0c30*/  LDG.E R4, desc[UR12][R4.64] ;  /* 0x0000000c04047981 */ /* 0x000ea8000c1e1900 */
[----:B------:R-:W2:Y:S01]  /*0c40*/  LDG.E R6, desc[UR12][R6.64] ;  /* 0x0000000c06067981 */ /* 0x000ea2000c1e1900 */
[----:B------:R-:W-:Y:S01]  /*0c50*/  UIADD3 UR5, UPT, UPT, UR5, 0x1, URZ ;  /* 0x0000000105057890 */ /* 0x000fe2000fffe0ff */
[----:B------:R-:W-:-:S03]  /*0c60*/  IADD3 R13, PT, PT, R13, R0, RZ ;  /* 0x000000000d0d7210 */ /* 0x000fc60007ffe0ff */
[----:B------:R-:W-:Y:S01]  /*0c70*/  UISETP.NE.AND UP0, UPT, UR5, URZ, UPT ;  /* 0x000000ff0500728c */ /* 0x000fe2000bf05270 */
[----:B--2---:R-:W-:-:S08]  /*0c80*/  FFMA R19, R4, R6, R19 ;  /* 0x0000000604137223 */ /* 0x004fd00000000013 */
[----:B------:R-:W-:Y:S05]  /*0c90*/  BRA.U UP0, `(.L_x_7) ;  /* 0xfffffffd00dc7547 */ /* 0x000fea000b83ffff */
.L_x_2:
[----:B------:R-:W0:Y:S01]  /*0ca0*/  LDC.64 R4, c[0x0][0x390] ;  /* 0x0000e400ff047b82 */ /* 0x000e220000000a00 */
[----:B------:R-:W1:Y:S01]  /*0cb0*/  LDCU UR8, c[0x0][0x3b8] ;  /* 0x00007700ff0877ac */ /* 0x000e620008000800 */
[----:B0-----:R-:W-:-:S06]  /*0cc0*/  IMAD.WIDE R4, R3, 0x4, R4 ;  /* 0x0000000403047825 */ /* 0x001fcc00078e0204 */
[----:B------:R-:W2:Y:S01]  /*0cd0*/  LDG.E R4, desc[UR12][R4.64] ;  /* 0x0000000c04047981 */ /* 0x000ea2000c1e1900 */
[----:B-1----:R-:W-:Y:S01]  /*0ce0*/  UISETP.GE.AND UP0, UPT, UR8, 0x1, UPT ;  /* 0x000000010800788c */ /* 0x002fe2000bf06270 */
[----:B--2---:R-:W-:-:S05]  /*0cf0*/  FADD R0, R4, R19 ;  /* 0x0000001304007221 */ /* 0x004fca0000000000 */
[----:B------:R-:W-:-:S03]  /*0d00*/  FMNMX R0, RZ, R0, !PT ;  /* 0x00000000ff007209 */ /* 0x000fc60007800000 */
[----:B------:R-:W-:Y:S05]  /*0d10*/  BRA.U !UP0, `(.L_x_1) ;  /* 0x0000000908e07547 */ /* 0x000fea000b800000 */
[----:B------:R-:W-:Y:S01]  /*0d20*/  UISETP.GE.U32.AND UP1, UPT, UR8, 0x10, UPT ;  /* 0x000000100800788c */ /* 0x000fe2000bf26070 */
[----:B------:R-:W-:Y:S01]  /*0d30*/  HFMA2 R5, -RZ, RZ, 0, 0 ;  /* 0x00000000ff057431 */ /* 0x000fe200000001ff */
[----:B------:R-:W-:Y:S02]  /*0d40*/  ULOP3.LUT UR9, UR8, 0xf, URZ, 0xc0, !UPT ;  /* 0x0000000f08097892 */ /* 0x000fe4000f8ec0ff */
[----:B------:R-:W-:Y:S02]  /*0d50*/  IMAD R2, R3, UR8, RZ ;  /* 0x0000000803027c24 */ /* 0x000fe4000f8e02ff */
[----:B------:R-:W-:-:S03]  /*0d60*/  UISETP.NE.AND UP0, UPT, UR9, URZ, UPT ;  /* 0x000000ff0900728c */ /* 0x000fc6000bf05270 */
[----:B------:R-:W-:Y:S08]  /*0d70*/  BRA.U !UP1, `(.L_x_8) ;  /* 0x00000005095c7547 */ /* 0x000ff0000b800000 */
[----:B------:R-:W0:Y:S01]  /*0d80*/  LDCU.64 UR4, c[0x0][0x3a8] ;  /* 0x00007500ff0477ac */ /* 0x000e220008000a00 */
[----:B------:R-:W-:Y:S01]  /*0d90*/  MOV R4, R2 ;  /* 0x0000000200047202 */ /* 0x000fe20000000f00 */
[----:B------:R-:W1:Y:S01]  /*0da0*/  LDCU.64 UR6, c[0x0][0x398] ;  /* 0x00007300ff0677ac */ /* 0x000e620008000a00 */
[----:B------:R-:W-:-:S04]  /*0db0*/  ULOP3.LUT UR10, UR8, 0x7ffffff0, URZ, 0xc0, !UPT ;  /* 0x7ffffff0080a7892 */ /* 0x000fc8000f8ec0ff */
[----:B------:R-:W-:Y:S02]  /*0dc0*/  UIADD3 UR11, UPT, UPT, -UR10, URZ, URZ ;  /* 0x000000ff0a0b7290 */ /* 0x000fe4000fffe1ff */
[----:B------:R-:W-:Y:S01]  /*0dd0*/  MOV R5, UR10 ;  /* 0x0000000a00057c02 */ /* 0x000fe20008000f00 */
[----:B0-----:R-:W-:-:S04]  /*0de0*/  UIADD3 UR4, UP2, UPT, UR4, 0x20, URZ ;  /* 0x0000002004047890 */ /* 0x001fc8000ff5e0ff */
[----:B------:R-:W-:Y:S02]  /*0df0*/  UIADD3.X UR5, UPT, UPT, URZ, UR5, URZ, UP2, !UPT ;  /* 0x00000005ff057290 */ /* 0x000fe400097fe4ff */
[----:B-1----:R-:W-:Y:S01]  /*0e00*/  UIADD3 UR6, UP1, UPT, UR6, 0x20, URZ ;  /* 0x0000002006067890 */ /* 0x002fe2000ff3e0ff */
[----:B------:R-:W-:-:S03]  /*0e10*/  MOV R10, UR4 ;  /* 0x00000004000a7c02 */ /* 0x000fc60008000f00 */
[----:B------:R-:W-:Y:S01]  /*0e20*/  MOV R11, UR5 ;  /* 0x00000005000b7c02 */ /* 0x000fe20008000f00 */
[----:B------:R-:W-:-:S12]  /*0e30*/  UIADD3.X UR7, UPT, UPT, URZ, UR7, URZ, UP1, !UPT ;  /* 0x00000007ff077290 */ /* 0x000fd80008ffe4ff */
.L_x_9:
[----:B------:R-:W-:Y:S02]  /*0e40*/  MOV R8, UR6 ;  /* 0x0000000600087c02 */ /* 0x000fe40008000f00 */
[----:B------:R-:W-:Y:S02]  /*0e50*/  MOV R9, UR7 ;  /* 0x0000000700097c02 */ /* 0x000fe40008000f00 */
[----:B-1----:R-:W-:Y:S02]  /*0e60*/  MOV R6, R10 ;  /* 0x0000000a00067202 */ /* 0x002fe40000000f00 */
[----:B------:R-:W-:Y:S01]  /*0e70*/  MOV R7, R11 ;  /* 0x0000000b00077202 */ /* 0x000fe20000000f00 */
[----:B------:R-:W-:-:S04]  /*0e80*/  IMAD.WIDE R8, R4, 0x4, R8 ;  /* 0x0000000404087825 */ /* 0x000fc800078e0208 */
[----:B------:R-:W2:Y:S04]  /*0e90*/  LDG.E R13, desc[UR12][R6.64+-0x20] ;  /* 0xffffe00c060d7981 */ /* 0x000ea8000c1e1900 */
[----:B------:R-:W2:Y:S04]  /*0ea0*/  LDG.E R11, desc[UR12][R8.64+-0x20] ;  /* 0xffffe00c080b7981 */ /* 0x000ea8000c1e1900 */
[----:B------:R-:W3:Y:S04]  /*0eb0*/  LDG.E R15, desc[UR12][R6.64+-0x1c] ;  /* 0xffffe40c060f7981 */ /* 0x000ee8000c1e1900 */
[----:B------:R-:W4:Y:S04]  /*0ec0*/  LDG.E R17, desc[UR12][R6.64+-0x18] ;  /* 0xffffe80c06117981 */ /* 0x000f28000c1e1900 */
[----:B------:R-:W5:Y:S01]  /*0ed0*/  LDG.E R19, desc[UR12][R6.64+-0x14] ;  /* 0xffffec0c06137981 */ /* 0x000f62000c1e1900 */
[----:B--2---:R-:W-:-:S05]  /*0ee0*/  FFMA R11, R0, R11, R13 ;  /* 0x0000000b000b7223 */ /* 0x004fca000000000d */
[----:B------:R0:W-:Y:S04]  /*0ef0*/  STG.E desc[UR12][R6.64+-0x20], R11 ;  /* 0xffffe00b06007986 */ /* 0x0001e8000c10190c */
[----:B------:R-:W3:Y:S02]  /*0f00*/  LDG.E R13, desc[UR12][R8.64+-0x1c] ;  /* 0xffffe40c080d7981 */ /* 0x000ee4000c1e1900 */
[----:B---3--:R-:W-:-:S05]  /*0f10*/  FFMA R13, R0, R13, R15 ;  /* 0x0000000d000d7223 */ /* 0x008fca000000000f */
[----:B------:R1:W-:Y:S04]  /*0f20*/  STG.E desc[UR12][R6.64+-0x1c], R13 ;  /* 0xffffe40d06007986 */ /* 0x0003e8000c10190c */
[----:B------:R-:W4:Y:S02]  /*0f30*/  LDG.E R15, desc[UR12][R8.64+-0x18] ;  /* 0xffffe80c080f7981 */ /* 0x000f24000c1e1900 */
[----:B----4-:R-:W-:-:S05]  /*0f40*/  FFMA R15, R0, R15, R17 ;  /* 0x0000000f000f7223 */ /* 0x010fca0000000011 */
[----:B------:R2:W-:Y:S04]  /*0f50*/  STG.E desc[UR12][R6.64+-0x18], R15 ;  /* 0xffffe80f06007986 */ /* 0x0005e8000c10190c */
[----:B------:R-:W5:Y:S02]  /*0f60*/  LDG.E R17, desc[UR12][R8.64+-0x14] ;  /* 0xffffec0c08117981 */ /* 0x000f64000c1e1900 */
[C---:B-----5:R-:W-:Y:S02]  /*0f70*/  FFMA R17, R0.reuse, R17, R19 ;  /* 0x0000001100117223 */ /* 0x060fe40000000013 */
[----:B------:R-:W3:Y:S04]  /*0f80*/  LDG.E R19, desc[UR12][R6.64+-0x10] ;  /* 0xfffff00c06137981 */ /* 0x000ee8000c1e1900 */
[----:B------:R4:W-:Y:S04]  /*0f90*/  STG.E desc[UR12][R6.64+-0x14], R17 ;  /* 0xffffec1106007986 */ /* 0x0009e8000c10190c */
[----:B0-----:R-:W3:Y:S02]  /*0fa0*/  LDG.E R11, desc[UR12][R8.64+-0x10] ;  /* 0xfffff00c080b7981 */ /* 0x001ee4000c1e1900 */
[----:B---3--:R-:W-:-:S02]  /*0fb0*/  FFMA R11, R0, R11, R19 ;  /* 0x0000000b000b7223 */ /* 0x008fc40000000013 */
[----:B------:R-:W3:Y:S04]  /*0fc0*/  LDG.E R19, desc[UR12][R6.64+-0xc] ;  /* 0xfffff40c06137981 */ /* 0x000ee8000c1e1900 */
[----:B------:R0:W-:Y:S04]  /*0fd0*/  STG.E desc[UR12][R6.64+-0x10], R11 ;  /* 0xfffff00b06007986 */ /* 0x0001e8000c10190c */
[----:B-1----:R-:W3:Y:S02]  /*0fe0*/  LDG.E R13, desc[UR12][R8.64+-0xc] ;  /* 0xfffff40c080d7981 */ /* 0x002ee4000c1e1900 */
[----:B---3--:R-:W-:-:S02]  /*0ff0*/  FFMA R13, R0, R13, R19 ;  /* 0x0000000d000d7223 */ /* 0x008fc40000000013 */
[----:B------:R-:W3:Y:S04]  /*1000*/  LDG.E R19, desc[UR12][R6.64+-0x8] ;  /* 0xfffff80c06137981 */ /* 0x000ee8000c1e1900 */
[----:B------:R1:W-:Y:S04]  /*1010*/  STG.E desc[UR12][R6.64+-0xc], R13 ;  /* 0xfffff40d06007986 */ /* 0x0003e8000c10190c */
[----:B--2---:R-:W3:Y:S02]  /*1020*/  LDG.E R15, desc[UR12][R8.64+-0x8] ;  /* 0xfffff80c080f7981 */ /* 0x004ee4000c1e1900 */
[----:B---3--:R-:W-:-:S02]  /*1030*/  FFMA R15, R0, R15, R19 ;  /* 0x0000000f000f7223 */ /* 0x008fc40000000013 */
[----:B------:R-:W2:Y:S04]  /*1040*/  LDG.E R19, desc[UR12][R6.64+-0x4] ;  /* 0xfffffc0c06137981 */ /* 0x000ea8000c1e1900 */
[----:B------:R3:W-:Y:S04]  /*1050*/  STG.E desc[UR12][R6.64+-0x8], R15 ;  /* 0xfffff80f06007986 */ /* 0x0007e8000c10190c */
[----:B----4-:R-:W2:Y:S02]  /*1060*/  LDG.E R17, desc[UR12][R8.64+-0x4] ;  /* 0xfffffc0c08117981 */ /* 0x010ea4000c1e1900 */
[----:B--2---:R-:W-:-:S02]  /*1070*/  FFMA R17, R0, R17, R19 ;  /* 0x0000001100117223 */ /* 0x004fc40000000013 */
[----:B------:R-:W2:Y:S04]  /*1080*/  LDG.E R19, desc[UR12][R6.64] ;  /* 0x0000000c06137981 */ /* 0x000ea8000c1e1900 */
[----:B------:R4:W-:Y:S04]  /*1090*/  STG.E desc[UR12][R6.64+-0x4], R17 ;  /* 0xfffffc1106007986 */ /* 0x0009e8000c10190c */
[----:B0-----:R-:W2:Y:S02]  /*10a0*/  LDG.E R11, desc[UR12][R8.64] ;  /* 0x0000000c080b7981 */ /* 0x001ea4000c1e1900 */
[----:B--2---:R-:W-:-:S02]  /*10b0*/  FFMA R11, R0, R11, R19 ;  /* 0x0000000b000b7223 */ /* 0x004fc40000000013 */
[----:B------:R-:W2:Y:S04]  /*10c0*/  LDG.E R19, desc[UR12][R6.64+0x4] ;  /* 0x0000040c06137981 */ /* 0x000ea8000c1e1900 */
[----:B------:R0:W-:Y:S04]  /*10d0*/  STG.E desc[UR12][R6.64], R11 ;  /* 0x0000000b06007986 */ /* 0x0001e8000c10190c */
[----:B-1----:R-:W2:Y:S02]  /*10e0*/  LDG.E R13, desc[UR12][R8.64+0x4] ;  /* 0x0000040c080d7981 */ /* 0x002ea4000c1e1900 */
[----:B--2---:R-:W-:-:S02]  /*10f0*/  FFMA R13, R0, R13, R19 ;  /* 0x0000000d000d7223 */ /* 0x004fc40000000013 */
[----:B------:R-:W2:Y:S04]  /*1100*/  LDG.E R19, desc[UR12][R6.64+0x8] ;  /* 0x0000080c06137981 */ /* 0x000ea8000c1e1900 */
[----:B------:R1:W-:Y:S04]  /*1110*/  STG.E desc[UR12][R6.64+0x4], R13 ;  /* 0x0000040d06007986 */ /* 0x0003e8000c10190c */
[----:B---3--:R-:W2:Y:S02]  /*1120*/  LDG.E R15, desc[UR12][R8.64+0x8] ;  /* 0x0000080c080f7981 */ /* 0x008ea4000c1e1900 */
[----:B--2---:R-:W-:-:S02]  /*1130*/  FFMA R15, R0, R15, R19 ;  /* 0x0000000f000f7223 */ /* 0x004fc40000000013 */
        /* <DEDUP_REMOVED lines=18> */
[----:B----4-:R-:W2:Y:S01]  /*1260*/  LDG.E R17, desc[UR12][R8.64+0x1c] ;  /* 0x00001c0c08117981 */ /* 0x010ea2000c1e1900 */
[----:B------:R-:W-:-:S04]  /*1270*/  UIADD3 UR11, UPT, UPT, UR11, 0x10, URZ ;  /* 0x000000100b0b7890 */ /* 0x000fc8000fffe0ff */
[----:B------:R-:W-:Y:S01]  /*1280*/  UISETP.NE.AND UP1, UPT, UR11, URZ, UPT ;  /* 0x000000ff0b00728c */ /* 0x000fe2000bf25270 */
[----:B------:R-:W-:Y:S02]  /*1290*/  IADD3 R10, P0, PT, R6, 0x40, RZ ;  /* 0x00000040060a7810 */ /* 0x000fe40007f1e0ff */
[----:B------:R-:W-:Y:S02]  /*12a0*/  IADD3 R4, PT, PT, R4, 0x10, RZ ;  /* 0x0000001004047810 */ /* 0x000fe40007ffe0ff */
[----:B0-----:R-:W-:Y:S01]  /*12b0*/  IADD3.X R11, PT, PT, RZ, R7, RZ, P0, !PT ;  /* 0x00000007ff0b7210 */ /* 0x001fe200007fe4ff */
[----:B--2---:R-:W-:-:S05]  /*12c0*/  FFMA R17, R0, R17, R19 ;  /* 0x0000001100117223 */ /* 0x004fca0000000013 */
[----:B------:R1:W-:Y:S01]  /*12d0*/  STG.E desc[UR12][R6.64+0x1c], R17 ;  /* 0x00001c1106007986 */ /* 0x0003e2000c10190c */
[----:B------:R-:W-:Y:S05]  /*12e0*/  BRA.U UP1, `(.L_x_9) ;  /* 0xfffffff901d47547 */ /* 0x000fea000b83ffff */
.L_x_8:
[----:B------:R-:W-:Y:S05]  /*12f0*/  BRA.U !UP0, `(.L_x_1) ;  /* 0x0000000508687547 */ /* 0x000fea000b800000 */
[----:B------:R-:W-:Y:S02]  /*1300*/  UISETP.GE.U32.AND UP0, UPT, UR9, 0x8, UPT ;  /* 0x000000080900788c */ /* 0x000fe4000bf06070 */
[----:B------:R-:W-:-:S04]  /*1310*/  ULOP3.LUT UR5, UR8, 0x7, URZ, 0xc0, !UPT ;  /* 0x0000000708057892 */ /* 0x000fc8000f8ec0ff */
[----:B------:R-:W-:-:S03]  /*1320*/  UISETP.NE.AND UP1, UPT, UR5, URZ, UPT ;  /* 0x000000ff0500728c */ /* 0x000fc6000bf25270 */
[----:B------:R-:W-:Y:S08]  /*1330*/  BRA.U !UP0, `(.L_x_10) ;  /* 0x0000000108987547 */ /* 0x000ff0000b800000 */
[----:B-1----:R-:W0:Y:S01]  /*1340*/  LDC.64 R6, c[0x0][0x398] ;  /* 0x0000e600ff067b82 */ /* 0x002e220000000a00 */
[----:B------:R-:W-:-:S07]  /*1350*/  IADD3 R11, PT, PT, R2, R5, RZ ;  /* 0x00000005020b7210 */ /* 0x000fce0007ffe0ff */
[----:B------:R-:W1:Y:S01]  /*1360*/  LDC.64 R8, c[0x0][0x3a8] ;  /* 0x0000ea00ff087b82 */ /* 0x000e620000000a00 */
[----:B0-----:R-:W-:-:S05]  /*1370*/  IMAD.WIDE R6, R11, 0x4, R6 ;  /* 0x000000040b067825 */ /* 0x001fca00078e0206 */
[----:B------:R-:W2:Y:S01]  /*1380*/  LDG.E R11, desc[UR12][R6.64] ;  /* 0x0000000c060b7981 */ /* 0x000ea2000c1e1900 */
[----:B-1----:R-:W-:-:S05]  /*1390*/  IMAD.WIDE.U32 R8, R5, 0x4, R8 ;  /* 0x0000000405087825 */ /* 0x002fca00078e0008 */
        /* <DEDUP_REMOVED lines=28> */
[----:B----4-:R-:W2:Y:S01]  /*1560*/  LDG.E R17, desc[UR12][R6.64+0x1c] ;  /* 0x00001c0c06117981 */ /* 0x010ea2000c1e1900 */
[----:B------:R-:W-:Y:S01]  /*1570*/  IADD3 R5, PT, PT, R5, 0x8, RZ ;  /* 0x0000000805057810 */ /* 0x000fe20007ffe0ff */
[----:B--2---:R-:W-:-:S05]  /*1580*/  FFMA R17, R0, R17, R19 ;  /* 0x0000001100117223 */ /* 0x004fca0000000013 */
[----:B------:R0:W-:Y:S02]  /*1590*/  STG.E desc[UR12][R8.64+0x1c], R17 ;  /* 0x00001c1108007986 */ /* 0x0001e4000c10190c */
.L_x_10:
[----:B------:R-:W-:Y:S05]  /*15a0*/  BRA.U !UP1, `(.L_x_1) ;  /* 0x0000000109bc7547 */ /* 0x000fea000b800000 */
[----:B------:R-:W-:Y:S02]  /*15b0*/  UISETP.GE.U32.AND UP0, UPT, UR5, 0x4, UPT ;  /* 0x000000040500788c */ /* 0x000fe4000bf06070 */
[----:B------:R-:W-:-:S04]  /*15c0*/  ULOP3.LUT UR4, UR8, 0x3, URZ, 0xc0, !UPT ;  /* 0x0000000308047892 */ /* 0x000fc8000f8ec0ff */
[----:B------:R-:W-:-:S03]  /*15d0*/  UISETP.NE.AND UP1, UPT, UR4, URZ, UPT ;  /* 0x000000ff0400728c */ /* 0x000fc6000bf25270 */
[----:B------:R-:W-:Y:S08]  /*15e0*/  BRA.U !UP0, `(.L_x_11) ;  /* 0x0000000108587547 */ /* 0x000ff0000b800000 */
[----:B-1----:R-:W1:Y:S01]  /*15f0*/  LDC.64 R6, c[0x0][0x398] ;  /* 0x0000e600ff067b82 */ /* 0x002e620000000a00 */
[----:B0-----:R-:W-:-:S07]  /*1600*/  IADD3 R11, PT, PT, R2, R5, RZ ;  /* 0x00000005020b7210 */ /* 0x001fce0007ffe0ff */
[----:B------:R-:W0:Y:S01]  /*1610*/  LDC.64 R8, c[0x0][0x3a8] ;  /* 0x0000ea00ff087b82 */ /* 0x000e220000000a00 */
[----:B-1----:R-:W-:-:S05]  /*1620*/  IMAD.WIDE R6, R11, 0x4, R6 ;  /* 0x000000040b067825 */ /* 0x002fca00078e0206 */
[----:B------:R-:W2:Y:S01]  /*1630*/  LDG.E R11, desc[UR12][R6.64] ;  /* 0x0000000c060b7981 */ /* 0x000ea2000c1e1900 */
[----:B0-----:R-:W-:-:S05]  /*1640*/  IMAD.WIDE.U32 R8, R5, 0x4, R8 ;  /* 0x0000000405087825 */ /* 0x001fca00078e0008 */
        /* <DEDUP_REMOVED lines=12> */
[----:B------:R-:W5:Y:S01]  /*1710*/  LDG.E R17, desc[UR12][R6.64+0xc] ;  /* 0x00000c0c06117981 */ /* 0x000f62000c1e1900 */
[----:B------:R-:W-:Y:S01]  /*1720*/  IADD3 R5, PT, PT, R5, 0x4, RZ ;  /* 0x0000000405057810 */ /* 0x000fe20007ffe0ff */
[----:B-----5:R-:W-:-:S05]  /*1730*/  FFMA R17, R0, R17, R19 ;  /* 0x0000001100117223 */ /* 0x020fca0000000013 */
[----:B------:R2:W-:Y:S02]  /*1740*/  STG.E desc[UR12][R8.64+0xc], R17 ;  /* 0x00000c1108007986 */ /* 0x0005e4000c10190c */
.L_x_11:
[----:B------:R-:W-:Y:S05]  /*1750*/  BRA.U !UP1, `(.L_x_1) ;  /* 0x0000000109507547 */ /* 0x000fea000b800000 */
[----:B0-2---:R-:W0:Y:S01]  /*1760*/  LDC.64 R8, c[0x0][0x3a8] ;  /* 0x0000ea00ff087b82 */ /* 0x005e220000000a00 */
[----:B------:R-:W-:Y:S01]  /*1770*/  IADD3 R11, PT, PT, R2, R5, RZ ;  /* 0x00000005020b7210 */ /* 0x000fe20007ffe0ff */
[----:B------:R-:W-:-:S06]  /*1780*/  UIADD3 UR4, UPT, UPT, -UR4, URZ, URZ ;  /* 0x000000ff04047290 */ /* 0x000fcc000fffe1ff */
[----:B-1----:R-:W1:Y:S01]  /*1790*/  LDC.64 R6, c[0x0][0x398] ;  /* 0x0000e600ff067b82 */ /* 0x002e620000000a00 */
[----:B0-----:R-:W-:-:S03]  /*17a0*/  IMAD.WIDE.U32 R8, R5, 0x4, R8 ;  /* 0x0000000405087825 */ /* 0x001fc600078e0008 */
[----:B------:R-:W-:Y:S02]  /*17b0*/  MOV R2, R8 ;  /* 0x0000000800027202 */ /* 0x000fe40000000f00 */
[----:B------:R-:W-:-:S07]  /*17c0*/  MOV R15, R9 ;  /* 0x00000009000f7202 */ /* 0x000fce0000000f00 */
.L_x_12:
[----:B-1----:R-:W-:Y:S01]  /*17d0*/  IMAD.WIDE R4, R11, 0x4, R6 ;  /* 0x000000040b047825 */ /* 0x002fe200078e0206 */
[----:B---3--:R-:W-:Y:S02]  /*17e0*/  MOV R8, R2 ;  /* 0x0000000200087202 */ /* 0x008fe40000000f00 */
[----:B------:R-:W-:-:S03]  /*17f0*/  MOV R9, R15 ;  /* 0x0000000f00097202 */ /* 0x000fc60000000f00 */
[----:B------:R-:W2:Y:S04]  /*1800*/  LDG.E R5, desc[UR12][R4.64] ;  /* 0x0000000c04057981 */ /* 0x000ea8000c1e1900 */
[----:B------:R-:W2:Y:S01]  /*1810*/  LDG.E R13, desc[UR12][R8.64] ;  /* 0x0000000c080d7981 */ /* 0x000ea2000c1e1900 */
[----:B------:R-:W-:Y:S01]  /*1820*/  UIADD3 UR4, UPT, UPT, UR4, 0x1, URZ ;  /* 0x0000000104047890 */ /* 0x000fe2000fffe0ff */
[----:B------:R-:W-:Y:S02]  /*1830*/  IADD3 R2, P0, PT, R8, 0x4, RZ ;  /* 0x0000000408027810 */ /* 0x000fe40007f1e0ff */
[----:B------:R-:W-:Y:S01]  /*1840*/  IADD3 R11, PT, PT, R11, 0x1, RZ ;  /* 0x000000010b0b7810 */ /* 0x000fe20007ffe0ff */
[----:B------:R-:W-:Y:S01]  /*1850*/  UISETP.NE.AND UP0, UPT, UR4, URZ, UPT ;  /* 0x000000ff0400728c */ /* 0x000fe2000bf05270 */
[----:B------:R-:W-:Y:S01]  /*1860*/  IADD3.X R15, PT, PT, RZ, R9, RZ, P0, !PT ;  /* 0x00000009ff0f7210 */ /* 0x000fe200007fe4ff */
[----:B--2---:R-:W-:-:S05]  /*1870*/  FFMA R13, R0, R5, R13 ;  /* 0x00000005000d7223 */ /* 0x004fca000000000d */
[----:B------:R3:W-:Y:S02]  /*1880*/  STG.E desc[UR12][R8.64], R13 ;  /* 0x0000000d08007986 */ /* 0x0007e4000c10190c */
[----:B------:R-:W-:Y:S05]  /*1890*/  BRA.U UP0, `(.L_x_12) ;  /* 0xfffffffd00cc7547 */ /* 0x000fea000b83ffff */
.L_x_1:
[----:B------:R-:W-:Y:S05]  /*18a0*/  BSYNC.RECONVERGENT B0 ;  /* 0x0000000000007941 */ /* 0x000fea0003800200 */
.L_x_0:
[----:B------:R-:W4:Y:S01]  /*18b0*/  LDCU UR4, c[0x0][0x3b8] ;  /* 0x00007700ff0477ac */ /* 0x000f220008000800 */
[----:B------:R-:W-:Y:S01]  /*18c0*/  BAR.SYNC.DEFER_BLOCKING 0x0 ;  /* 0x0000000000007b1d */ /* 0x000fe20000010000 */
[----:B----4-:R-:W-:-:S13]  /*18d0*/  ISETP.GE.AND P0, PT, R3, UR4, PT ;  /* 0x0000000403007c0c */ /* 0x010fda000bf06270 */
[----:B------:R-:W-:Y:S05]  /*18e0*/  @P0 EXIT ;  /* 0x000000000000094d */ /* 0x000fea0003800000 */
[----:B------:R-:W4:Y:S02]  /*18f0*/  LDC.64 R4, c[0x0][0x3a8] ;  /* 0x0000ea00ff047b82 */ /* 0x000f240000000a00 */
[----:B----4-:R-:W-:-:S05]  /*1900*/  IMAD.WIDE R2, R3, 0x4, R4 ;  /* 0x0000000403027825 */ /* 0x010fca00078e0204 */
[----:B------:R-:W4:Y:S01]  /*1910*/  LDG.E R0, desc[UR12][R2.64] ;  /* 0x0000000c02007981 */ /* 0x000f22000c1e1900 */
[----:B------:R-:W-:Y:S01]  /*1920*/  HFMA2 R5, -RZ, RZ, 0.96630859375, -0.0022525787353515625 ;  /* 0x3bbb989dff057431 */ /* 0x000fe200000001ff */
[----:B-1----:R-:W-:Y:S01]  /*1930*/  MOV R7, 0x437c0000 ;  /* 0x437c000000077802 */ /* 0x002fe20000000f00 */
[----:B------:R-:W-:Y:S03]  /*1940*/  BSSY.RECONVERGENT B0, `(.L_x_13) ;  /* 0x0000018000007945 */ /* 0x000fe60003800200 */
[----:B----4-:R-:W-:-:S04]  /*1950*/  FFMA.SAT R4, R0, -R5, 0.5 ;  /* 0x3f00000000047423 */ /* 0x010fc80000002805 */
[----:B------:R-:W-:-:S04]  /*1960*/  FFMA.RM R4, R4, R7, 12582913 ;  /* 0x4b40000104047423 */ /* 0x000fc80000004007 */
[C---:B------:R-:W-:Y:S01]  /*1970*/  FADD R5, R4.reuse, -12583039 ;  /* 0xcb40007f04057421 */ /* 0x040fe20000000000 */
[----:B------:R-:W-:-:S03]  /*1980*/  SHF.L.U32 R4, R4, 0x17, RZ ;  /* 0x0000001704047819 */ /* 0x000fc600000006ff */
[----:B------:R-:W-:-:S04]  /*1990*/  FFMA R5, R0, -1.4426950216293334961, -R5 ;  /* 0xbfb8aa3b00057823 */ /* 0x000fc80000000805 */
[----:B------:R-:W-:-:S04]  /*19a0*/  FFMA R0, R0, -1.925963033500011079e-08, R5 ;  /* 0xb2a5706000007823 */ /* 0x000fc80000000005 */
[----:B------:R-:W1:Y:S02]  /*19b0*/  MUFU.EX2 R5, R0 ;  /* 0x0000000000057308 */ /* 0x000e640000000800 */
[----:B-1----:R-:W-:-:S06]  /*19c0*/  FMUL R12, R4, R5 ;  /* 0x00000005040c7220 */ /* 0x002fcc0000400000 */
[----:B------:R-:W1:Y:S02]  /*19d0*/  F2F.F64.F32 R4, R12 ;  /* 0x0000000c00047310 */ /* 0x000e640000201800 */
[----:B-1----:R-:W-:-:S06]  /*19e0*/  DADD R4, R4, 1 ;  /* 0x3ff0000004047429 */ /* 0x002fcc0000000000 */
[----:B------:R-:W0:Y:S04]  /*19f0*/  MUFU.RCP64H R7, R5 ;  /* 0x0000000500077308 */ /* 0x000e280000001800 */
[----:B------:R-:W-:-:S04]  /*1a00*/  IADD3 R6, PT, PT, R5, 0x300402, RZ ;  /* 0x0030040205067810 */ /* 0x000fc80007ffe0ff */
[----:B------:R-:W-:Y:S02]  /*1a10*/  FSETP.GEU.AND P0, PT, |R6|, 5.8789094863358348022e-39, PT ;  /* 0x004004020600780b */ /* 0x000fe40003f0e200 */
[----:B0-23--:R-:W-:-:S08]  /*1a20*/  DFMA R8, -R4, R6, 1 ;  /* 0x3ff000000408742b */ /* 0x00dfd00000000106 */
[----:B------:R-:W-:-:S08]  /*1a30*/  DFMA R8, R8, R8, R8 ;  /* 0x000000080808722b */ /* 0x000fd00000000008 */
[----:B------:R-:W-:-:S08]  /*1a40*/  DFMA R8, R6, R8, R6 ;  /* 0x000000080608722b */ /* 0x000fd00000000006 */
[----:B------:R-:W-:-:S08]  /*1a50*/  DFMA R10, -R4, R8, 1 ;  /* 0x3ff00000040a742b */ /* 0x000fd00000000108 */
[----:B------:R-:W-:Y:S01]  /*1a60*/  DFMA R8, R8, R10, R8 ;  /* 0x0000000a0808722b */ /* 0x000fe20000000008 */
[----:B------:R-:W-:Y:S10]  /*1a70*/  @P0 BRA `(.L_x_14) ;  /* 0x0000000000100947 */ /* 0x000ff40003800000 */
[----:B------:R-:W-:-:S04]  /*1a80*/  LOP3.LUT R0, R5, 0x7fffffff, RZ, 0xc0, !PT ;  /* 0x7fffffff05007812 */ /* 0x000fc800078ec0ff */
[----:B------:R-:W-:Y:S02]  /*1a90*/  IADD3 R8, PT, PT, R0, -0x100000, RZ ;  /* 0xfff0000000087810 */ /* 0x000fe40007ffe0ff */
[----:B------:R-:W-:-:S07]  /*1aa0*/  MOV R0, 0x1ac0 ;  /* 0x00001ac000007802 */ /* 0x000fce0000000f00 */
[----:B------:R-:W-:Y:S05]  /*1ab0*/  CALL.REL.NOINC `($__internal_0_$__cuda_sm20_dblrcp_rn_slowpath_v3) ;  /* 0x0000000000107944 */ /* 0x000fea0003c00000 */
.L_x_14:
[----:B------:R-:W-:Y:S05]  /*1ac0*/  BSYNC.RECONVERGENT B0 ;  /* 0x0000000000007941 */ /* 0x000fea0003800200 */
.L_x_13:
[----:B------:R-:W0:Y:S02]  /*1ad0*/  F2F.F32.F64 R9, R8 ;  /* 0x0000000800097310 */ /* 0x000e240000301000 */
[----:B0-----:R-:W-:Y:S01]  /*1ae0*/  STG.E desc[UR12][R2.64], R9 ;  /* 0x0000000902007986 */ /* 0x001fe2000c10190c */
[----:B------:R-:W-:Y:S05]  /*1af0*/  EXIT ;  /* 0x000000000000794d */ /* 0x000fea0003800000 */
        .weak           $__internal_0_$__cuda_sm20_dblrcp_rn_slowpath_v3
        .type           $__internal_0_$__cuda_sm20_dblrcp_rn_slowpath_v3,@function
        .size           $__internal_0_$__cuda_sm20_dblrcp_rn_slowpath_v3,(.L_x_49 - $__internal_0_$__cuda_sm20_dblrcp_rn_slowpath_v3)
$__internal_0_$__cuda_sm20_dblrcp_rn_slowpath_v3:
[----:B------:R-:W-:Y:S01]  /*1b00*/  DSETP.GTU.AND P0, PT, |R4|, +INF , PT ;  /* 0x7ff000000400742a */ /* 0x000fe20003f0c200 */
[----:B------:R-:W-:-:S13]  /*1b10*/  BSSY.RECONVERGENT B1, `(.L_x_15) ;  /* 0x0000023000017945 */ /* 0x000fda0003800200 */
[----:B------:R-:W-:Y:S05]  /*1b20*/  @P0 BRA `(.L_x_16) ;  /* 0x00000000007c0947 */ /* 0x000fea0003800000 */
[----:B------:R-:W-:-:S04]  /*1b30*/  LOP3.LUT R9, R5, 0x7fffffff, RZ, 0xc0, !PT ;  /* 0x7fffffff05097812 */ /* 0x000fc800078ec0ff */
[----:B------:R-:W-:-:S04]  /*1b40*/  IADD3 R6, PT, PT, R9, -0x1, RZ ;  /* 0xffffffff09067810 */ /* 0x000fc80007ffe0ff */
[----:B------:R-:W-:-:S13]  /*1b50*/  ISETP.GE.U32.AND P0, PT, R6, 0x7fefffff, PT ;  /* 0x7fefffff0600780c */ /* 0x000fda0003f06070 */
[----:B------:R-:W-:Y:S02]  /*1b60*/  @P0 LOP3.LUT R7, R5, 0x7ff00000, RZ, 0x3c, !PT ;  /* 0x7ff0000005070812 */ /* 0x000fe400078e3cff */
[----:B------:R-:W-:Y:S01]  /*1b70*/  @P0 MOV R6, RZ ;  /* 0x000000ff00060202 */ /* 0x000fe20000000f00 */
[----:B------:R-:W-:Y:S06]  /*1b80*/  @P0 BRA `(.L_x_17) ;  /* 0x00000000006c0947 */ /* 0x000fec0003800000 */
[----:B------:R-:W-:-:S13]  /*1b90*/  ISETP.GE.U32.AND P0, PT, R9, 0x1000001, PT ;  /* 0x010000010900780c */ /* 0x000fda0003f06070 */
[----:B------:R-:W-:Y:S05]  /*1ba0*/  @!P0 BRA `(.L_x_18) ;  /* 0x0000000000348947 */ /* 0x000fea0003800000 */
[----:B------:R-:W-:Y:S02]  /*1bb0*/  IADD3 R7, PT, PT, R5, -0x3fe00000, RZ ;  /* 0xc020000005077810 */ /* 0x000fe40007ffe0ff */
[----:B------:R-:W-:Y:S02]  /*1bc0*/  MOV R6, R4 ;  /* 0x0000000400067202 */ /* 0x000fe40000000f00 */
[----:B------:R-:W0:Y:S04]  /*1bd0*/  MUFU.RCP64H R9, R7 ;  /* 0x0000000700097308 */ /* 0x000e280000001800 */
[----:B0-----:R-:W-:-:S08]  /*1be0*/  DFMA R10, -R6, R8, 1 ;  /* 0x3ff00000060a742b */ /* 0x001fd00000000108 */
[----:B------:R-:W-:-:S08]  /*1bf0*/  DFMA R10, R10, R10, R10 ;  /* 0x0000000a0a0a722b */ /* 0x000fd0000000000a */
[----:B------:R-:W-:-:S08]  /*1c00*/  DFMA R10, R8, R10, R8 ;  /* 0x0000000a080a722b */ /* 0x000fd00000000008 */
[----:B------:R-:W-:-:S08]  /*1c10*/  DFMA R8, -R6, R10, 1 ;  /* 0x3ff000000608742b */ /* 0x000fd0000000010a */
[----:B------:R-:W-:-:S08]  /*1c20*/  DFMA R8, R10, R8, R10 ;  /* 0x000000080a08722b */ /* 0x000fd0000000000a */
[----:B------:R-:W-:-:S08]  /*1c30*/  DMUL R8, R8, 2.2250738585072013831e-308 ;  /* 0x0010000008087828 */ /* 0x000fd00000000000 */
[----:B------:R-:W-:-:S08]  /*1c40*/  DFMA R4, -R4, R8, 1 ;  /* 0x3ff000000404742b */ /* 0x000fd00000000108 */
[----:B------:R-:W-:-:S08]  /*1c50*/  DFMA R4, R4, R4, R4 ;  /* 0x000000040404722b */ /* 0x000fd00000000004 */
[----:B------:R-:W-:Y:S01]  /*1c60*/  DFMA R6, R8, R4, R8 ;  /* 0x000000040806722b */ /* 0x000fe20000000008 */
[----:B------:R-:W-:Y:S10]  /*1c70*/  BRA `(.L_x_17) ;  /* 0x0000000000307947 */ /* 0x000ff40003800000 */
.L_x_18:
[----:B------:R-:W-:Y:S01]  /*1c80*/  DMUL R4, R4, 8.11296384146066816958e+31 ;  /* 0x4690000004047828 */ /* 0x000fe20000000000 */
[----:B------:R-:W-:-:S05]  /*1c90*/  MOV R6, R8 ;  /* 0x0000000800067202 */ /* 0x000fca0000000f00 */
[----:B------:R-:W0:Y:S02]  /*1ca0*/  MUFU.RCP64H R7, R5 ;  /* 0x0000000500077308 */ /* 0x000e240000001800 */
[----:B0-----:R-:W-:-:S08]  /*1cb0*/  DFMA R8, -R4, R6, 1 ;  /* 0x3ff000000408742b */ /* 0x001fd00000000106 */
[----:B------:R-:W-:-:S08]  /*1cc0*/  DFMA R8, R8, R8, R8 ;  /* 0x000000080808722b */ /* 0x000fd00000000008 */
[----:B------:R-:W-:-:S08]  /*1cd0*/  DFMA R8, R6, R8, R6 ;  /* 0x000000080608722b */ /* 0x000fd00000000006 */
[----:B------:R-:W-:-:S08]  /*1ce0*/  DFMA R6, -R4, R8, 1 ;  /* 0x3ff000000406742b */ /* 0x000fd00000000108 */
[----:B------:R-:W-:-:S08]  /*1cf0*/  DFMA R6, R8, R6, R8 ;  /* 0x000000060806722b */ /* 0x000fd00000000008 */
[----:B------:R-:W-:Y:S01]  /*1d00*/  DMUL R6, R6, 8.11296384146066816958e+31 ;  /* 0x4690000006067828 */ /* 0x000fe20000000000 */
[----:B------:R-:W-:Y:S10]  /*1d10*/  BRA `(.L_x_17) ;  /* 0x0000000000087947 */ /* 0x000ff40003800000 */
.L_x_16:
[----:B------:R-:W-:Y:S02]  /*1d20*/  LOP3.LUT R7, R5, 0x80000, RZ, 0xfc, !PT ;  /* 0x0008000005077812 */ /* 0x000fe400078efcff */
[----:B------:R-:W-:-:S07]  /*1d30*/  MOV R6, R4 ;  /* 0x0000000400067202 */ /* 0x000fce0000000f00 */
.L_x_17:
[----:B------:R-:W-:Y:S05]  /*1d40*/  BSYNC.RECONVERGENT B1 ;  /* 0x0000000000017941 */ /* 0x000fea0003800200 */
.L_x_15:
[----:B------:R-:W-:Y:S01]  /*1d50*/  HFMA2 R5, -RZ, RZ, 0, 0 ;  /* 0x00000000ff057431 */ /* 0x000fe200000001ff */
[----:B------:R-:W-:Y:S02]  /*1d60*/  MOV R4, R0 ;  /* 0x0000000000047202 */ /* 0x000fe40000000f00 */
[----:B------:R-:W-:Y:S02]  /*1d70*/  MOV R8, R6 ;  /* 0x0000000600087202 */ /* 0x000fe40000000f00 */
[----:B------:R-:W-:Y:S01]  /*1d80*/  MOV R9, R7 ;  /* 0x0000000700097202 */ /* 0x000fe20000000f00 */
[----:B------:R-:W-:Y:S06]  /*1d90*/  RET.REL.NODEC R4 `(_Z13decode_kernelPfS_S_S_S_S_iii) ;  /* 0xffffffe004987950 */ /* 0x000fec0003c3ffff */
.L_x_19:
[----:B------:R-:W-:-:S00]  /*1da0*/  BRA `(.L_x_19) ;  /* 0xfffffffc00fc7947 */ /* 0x000fc0000383ffff */
[----:B------:R-:W-:-:S00]  /*1db0*/  NOP ;  /* 0x0000000000007918 */ /* 0x000fc00000000000 */
        /* <DEDUP_REMOVED lines=12> */
.L_x_49:


//--------------------- .text._Z21reparameterize_kernelPfS_S_iy --------------------------
	.section	.text._Z21reparameterize_kernelPfS_S_iy,"ax",@progbits
	.align	128
        .global         _Z21reparameterize_kernelPfS_S_iy
        .type           _Z21reparameterize_kernelPfS_S_iy,@function
        .size           _Z21reparameterize_kernelPfS_S_iy,(.L_x_50 - _Z21reparameterize_kernelPfS_S_iy)
        .other          _Z21reparameterize_kernelPfS_S_iy,@"STO_CUDA_ENTRY STV_DEFAULT"
_Z21reparameterize_kernelPfS_S_iy:
.text._Z21reparameterize_kernelPfS_S_iy:
[----:B------:R-:W0:Y:S01]  /*0000*/  LDC R1, c[0x0][0x37c] ;  /* 0x0000df00ff017b82 */ /* 0x000e220000000800 */
[----:B------:R-:W1:Y:S07]  /*0010*/  S2R R3, SR_TID.X ;  /* 0x0000000000037919 */ /* 0x000e6e0000002100 */
[----:B------:R-:W1:Y:S01]  /*0020*/  S2UR UR4, SR_CTAID.X ;  /* 0x00000000000479c3 */ /* 0x000e620000002500 */
[----:B------:R-:W2:Y:S01]  /*0030*/  LDCU UR5, c[0x0][0x398] ;  /* 0x00007300ff0577ac */ /* 0x000ea20008000800 */
[----:B0-----:R-:W-:-:S06]  /*0040*/  VIADD R1, R1, 0xffffffd0 ;  /* 0xffffffd001017836 */ /* 0x001fcc0000000000 */
[----:B------:R-:W1:Y:S02]  /*0050*/  LDC R10, c[0x0][0x360] ;  /* 0x0000d800ff0a7b82 */ /* 0x000e640000000800 */
[----:B-1----:R-:W-:-:S05]  /*0060*/  IMAD R10, R10, UR4, R3 ;  /* 0x000000040a0a7c24 */ /* 0x002fca000f8e0203 */
[----:B--2---:R-:W-:-:S13]  /*0070*/  ISETP.GE.AND P0, PT, R10, UR5, PT ;  /* 0x000000050a007c0c */ /* 0x004fda000bf06270 */
[----:B------:R-:W-:Y:S05]  /*0080*/  @P0 EXIT ;  /* 0x000000000000094d */ /* 0x000fea0003800000 */
[----:B------:R-:W0:Y:S01]  /*0090*/  LDC.64 R2, c[0x0][0x3a0] ;  /* 0x0000e800ff027b82 */ /* 0x000e220000000a00 */
[----:B------:R-:W-:Y:S01]  /*00a0*/  ISETP.NE.AND P0, PT, R10, RZ, PT ;  /* 0x000000ff0a00720c */ /* 0x000fe20003f05270 */
[----:B------:R-:W1:Y:S01]  /*00b0*/  LDCU.64 UR6, c[0x0][0x358] ;  /* 0x00006b00ff0677ac */ /* 0x000e620008000a00 */
[----:B------:R-:W-:Y:S01]  /*00c0*/  BSSY.RECONVERGENT B0, `(.L_x_20) ;  /* 0x0000262000007945 */ /* 0x000fe20003800200 */
[----:B0-----:R-:W-:Y:S02]  /*00d0*/  LOP3.LUT R0, R2, 0xaad26b49, RZ, 0x3c, !PT ;  /* 0xaad26b4902007812 */ /* 0x001fe400078e3cff */
[----:B------:R-:W-:-:S03]  /*00e0*/  LOP3.LUT R2, R3, 0xf7dcefdd, RZ, 0x3c, !PT ;  /* 0xf7dcefdd03027812 */ /* 0x000fc600078e3cff */
[----:B------:R-:W-:Y:S02]  /*00f0*/  IMAD R0, R0, 0x4182bed5, RZ ;  /* 0x4182bed500007824 */ /* 0x000fe400078e02ff */
[----:B------:R-:W-:Y:S02]  /*0100*/  IMAD R9, R2, -0x658354e5, RZ ;  /* 0x9a7cab1b02097824 */ /* 0x000fe400078e02ff */
[C---:B------:R-:W-:Y:S01]  /*0110*/  VIADD R3, R0.reuse, 0x75bcd15 ;  /* 0x075bcd1500037836 */ /* 0x040fe20000000000 */
[C---:B------:R-:W-:Y:S01]  /*0120*/  LOP3.LUT R6, R0.reuse, 0x159a55e5, RZ, 0x3c, !PT ;  /* 0x159a55e500067812 */ /* 0x040fe200078e3cff */
[C---:B------:R-:W-:Y:S01]  /*0130*/  VIADD R5, R0.reuse, 0x583f19 ;  /* 0x00583f1900057836 */ /* 0x040fe20000000000 */
[----:B------:R-:W-:Y:S01]  /*0140*/  IADD3 R2, PT, PT, R0, 0x64f0c9, R9 ;  /* 0x0064f0c900027810 */ /* 0x000fe20007ffe009 */
[C---:B------:R-:W-:Y:S01]  /*0150*/  VIADD R7, R9.reuse, 0x1f123bb5 ;  /* 0x1f123bb509077836 */ /* 0x040fe20000000000 */
[----:B------:R-:W-:Y:S02]  /*0160*/  LOP3.LUT R4, R9, 0x5491333, RZ, 0x3c, !PT ;  /* 0x0549133309047812 */ /* 0x000fe400078e3cff */
[----:B------:R-:W-:Y:S01]  /*0170*/  SHF.R.S32.HI R0, RZ, 0x1f, R10 ;  /* 0x0000001fff007819 */ /* 0x000fe2000001140a */
[----:B------:R0:W-:Y:S04]  /*0180*/  STL.64 [R1], R2 ;  /* 0x0000000201007387 */ /* 0x0001e80000100a00 */
[----:B------:R0:W-:Y:S04]  /*0190*/  STL.64 [R1+0x8], R6 ;  /* 0x0000080601007387 */ /* 0x0001e80000100a00 */
[----:B------:R0:W-:Y:S01]  /*01a0*/  STL.64 [R1+0x10], R4 ;  /* 0x0000100401007387 */ /* 0x0001e20000100a00 */
[----:B-1----:R-:W-:Y:S05]  /*01b0*/  @!P0 BRA `(.L_x_21) ;  /* 0x0000002400488947 */ /* 0x002fea0003800000 */
[----:B------:R-:W-:Y:S02]  /*01c0*/  IMAD.MOV.U32 R13, RZ, RZ, R0 ;  /* 0x000000ffff0d7224 */ /* 0x000fe400078e0000 */
[----:B------:R-:W-:Y:S02]  /*01d0*/  IMAD.MOV.U32 R11, RZ, RZ, RZ ;  /* 0x000000ffff0b7224 */ /* 0x000fe400078e00ff */
[----:B0-----:R-:W-:-:S07]  /*01e0*/  IMAD.MOV.U32 R2, RZ, RZ, R10 ;  /* 0x000000ffff027224 */ /* 0x001fce00078e000a */
.L_x_30:
[----:B------:R-:W-:Y:S01]  /*01f0*/  LOP3.LUT R0, R2, 0x3, RZ, 0xc0, !PT ;  /* 0x0000000302007812 */ /* 0x000fe200078ec0ff */
[----:B------:R-:W-:Y:S03]  /*0200*/  BSSY.RECONVERGENT B1, `(.L_x_22) ;  /* 0x0000247000017945 */ /* 0x000fe60003800200 */
[----:B------:R-:W-:-:S04]  /*0210*/  ISETP.NE.U32.AND P0, PT, R0, RZ, PT ;  /* 0x000000ff0000720c */ /* 0x000fc80003f05070 */
[----:B------:R-:W-:-:S13]  /*0220*/  ISETP.NE.AND.EX P0, PT, RZ, RZ, PT, P0 ;  /* 0x000000ffff00720c */ /* 0x000fda0003f05300 */
[----:B0-----:R-:W-:Y:S05]  /*0230*/  @!P0 BRA `(.L_x_23) ;  /* 0x00000024000c8947 */ /* 0x001fea0003800000 */
[----:B------:R-:W0:Y:S01]  /*0240*/  LDC.64 R8, c[0x4][RZ] ;  /* 0x01000000ff087b82 */ /* 0x000e220000000a00 */
[----:B------:R-:W-:Y:S01]  /*0250*/  IMAD.MOV.U32 R0, RZ, RZ, RZ ;  /* 0x000000ffff007224 */ /* 0x000fe200078e00ff */
[----:B------:R-:W-:Y:S02]  /*0260*/  CS2R R4, SRZ ;  /* 0x0000000000047805 */ /* 0x000fe4000001ff00 */
[----:B------:R-:W-:Y:S01]  /*0270*/  CS2R R6, SRZ ;  /* 0x0000000000067805 */ /* 0x000fe2000001ff00 */
[----:B------:R-:W-:Y:S02]  /*0280*/  IMAD.MOV.U32 R3, RZ, RZ, RZ ;  /* 0x000000ffff037224 */ /* 0x000fe400078e00ff */
[----:B0-----:R-:W-:-:S07]  /*0290*/  IMAD.WIDE.U32 R8, R11, 0xc80, R8 ;  /* 0x00000c800b087825 */ /* 0x001fce00078e0008 */
.L_x_25:
[----:B------:R-:W-:-:S06]  /*02a0*/  IMAD R12, R0, 0x4, R1 ;  /* 0x00000004000c7824 */ /* 0x000fcc00078e0201 */
[----:B------:R-:W5:Y:S01]  /*02b0*/  LDL R12, [R12+0x4] ;  /* 0x000004000c0c7983 */ /* 0x000f620000100800 */
[----:B------:R-:W-:-:S05]  /*02c0*/  UMOV UR4, URZ ;  /* 0x000000ff00047c82 */ /* 0x000fca0008000000 */
.L_x_24:
[----:B-----5:R-:W-:Y:S01]  /*02d0*/  SHF.R.U32.HI R22, RZ, UR4, R12 ;  /* 0x00000004ff167c19 */ /* 0x020fe2000801160c */
[----:B------:R-:W-:-:S03]  /*02e0*/  IMAD.SHL.U32 R14, R0, 0x20, RZ ;  /* 0x00000020000e7824 */ /* 0x000fc600078e00ff */
[----:B------:R-:W-:Y:S01]  /*02f0*/  LOP3.LUT R15, R22, 0x1, RZ, 0xc0, !PT ;  /* 0x00000001160f7812 */ /* 0x000fe200078ec0ff */
[----:B------:R-:W-:-:S03]  /*0300*/  VIADD R14, R14, UR4 ;  /* 0x000000040e0e7c36 */ /* 0x000fc60008000000 */
[----:B------:R-:W-:Y:S01]  /*0310*/  ISETP.NE.U32.AND P0, PT, R15, 0x1, PT ;  /* 0x000000010f00780c */ /* 0x000fe20003f05070 */
[----:B------:R-:W-:-:S03]  /*0320*/  IMAD R15, R14, 0x5, RZ ;  /* 0x000000050e0f7824 */ /* 0x000fc600078e02ff */
[----:B------:R-:W-:Y:S01]  /*0330*/  R2P PR, R22, 0x7e ;  /* 0x0000007e16007804 */ /* 0x000fe20000000000 */
[----:B------:R-:W-:-:S08]  /*0340*/  IMAD.WIDE.U32 R14, R15, 0x4, R8 ;  /* 0x000000040f0e7825 */ /* 0x000fd000078e0008 */
[----:B------:R-:W2:Y:S04]  /*0350*/  @!P0 LDG.E R16, desc[UR6][R14.64+0x10] ;  /* 0x000010060e108981 */ /* 0x000ea8000c1e1900 */
[----:B------:R-:W3:Y:S04]  /*0360*/  @P1 LDG.E R18, desc[UR6][R14.64+0x24] ;  /* 0x000024060e121981 */ /* 0x000ee8000c1e1900 */
[----:B------:R-:W4:Y:S04]  /*0370*/  @P2 LDG.E R20, desc[UR6][R14.64+0x38] ;  /* 0x000038060e142981 */ /* 0x000f28000c1e1900 */
[----:B------:R-:W4:Y:S04]  /*0380*/  @P3 LDG.E R24, desc[UR6][R14.64+0x4c] ;  /* 0x00004c060e183981 */ /* 0x000f28000c1e1900 */
[----:B------:R-:W4:Y:S04]  /*0390*/  @P4 LDG.E R26, desc[UR6][R14.64+0x60] ;  /* 0x000060060e1a4981 */ /* 0x000f28000c1e1900 */
[----:B------:R-:W4:Y:S04]  /*03a0*/  @!P0 LDG.E R17, desc[UR6][R14.64+0x4] ;  /* 0x000004060e118981 */ /* 0x000f28000c1e1900 */
[----:B------:R-:W4:Y:S04]  /*03b0*/  @!P0 LDG.E R19, desc[UR6][R14.64+0xc] ;  /* 0x00000c060e138981 */ /* 0x000f28000c1e1900 */
[----:B------:R-:W4:Y:S04]  /*03c0*/  @P1 LDG.E R21, desc[UR6][R14.64+0x18] ;  /* 0x000018060e151981 */ /* 0x000f28000c1e1900 */
[----:B------:R-:W4:Y:S04]  /*03d0*/  @P3 LDG.E R23, desc[UR6][R14.64+0x40] ;  /* 0x000040060e173981 */ /* 0x000f28000c1e1900 */
[----:B------:R-:W4:Y:S04]  /*03e0*/  @P5 LDG.E R25, desc[UR6][R14.64+0x70] ;  /* 0x000070060e195981 */ /* 0x000f28000c1e1900 */
[----:B------:R-:W4:Y:S01]  /*03f0*/  @P6 LDG.E R28, desc[UR6][R14.64+0x88] ;  /* 0x000088060e1c6981 */ /* 0x000f22000c1e1900 */
[----:B--2---:R-:W-:-:S03]  /*0400*/  @!P0 LOP3.LUT R5, R5, R16, RZ, 0x3c, !PT ;  /* 0x0000001005058212 */ /* 0x004fc600078e3cff */
[----:B------:R-:W2:Y:S01]  /*0410*/  @!P0 LDG.E R16, desc[UR6][R14.64] ;  /* 0x000000060e108981 */ /* 0x000ea2000c1e1900 */
[----:B---3--:R-:W-:-:S03]  /*0420*/  @P1 LOP3.LUT R5, R5, R18, RZ, 0x3c, !PT ;  /* 0x0000001205051212 */ /* 0x008fc600078e3cff */
[----:B------:R-:W3:Y:S01]  /*0430*/  @!P0 LDG.E R18, desc[UR6][R14.64+0x8] ;  /* 0x000008060e128981 */ /* 0x000ee2000c1e1900 */
[----:B----4-:R-:W-:-:S03]  /*0440*/  @P2 LOP3.LUT R5, R5, R20, RZ, 0x3c, !PT ;  /* 0x0000001405052212 */ /* 0x010fc600078e3cff */
[----:B------:R-:W4:Y:S01]  /*0450*/  @P1 LDG.E R20, desc[UR6][R14.64+0x14] ;  /* 0x000014060e141981 */ /* 0x000f22000c1e1900 */
[----:B------:R-:W-:-:S03]  /*0460*/  @P3 LOP3.LUT R5, R5, R24, RZ, 0x3c, !PT ;  /* 0x0000001805053212 */ /* 0x000fc600078e3cff */
[----:B------:R-:W4:Y:S01]  /*0470*/  @P5 LDG.E R24, desc[UR6][R14.64+0x74] ;  /* 0x000074060e185981 */ /* 0x000f22000c1e1900 */
[----:B------:R-:W-:-:S03]  /*0480*/  @P4 LOP3.LUT R5, R5, R26, RZ, 0x3c, !PT ;  /* 0x0000001a05054212 */ /* 0x000fc600078e3cff */
[----:B------:R-:W4:Y:S01]  /*0490*/  @P3 LDG.E R26, desc[UR6][R14.64+0x44] ;  /* 0x000044060e1a3981 */ /* 0x000f22000c1e1900 */
[----:B------:R-:W-:-:S03]  /*04a0*/  @!P0 LOP3.LUT R6, R6, R17, RZ, 0x3c, !PT ;  /* 0x0000001106068212 */ /* 0x000fc600078e3cff */
[----:B------:R-:W4:Y:S01]  /*04b0*/  @P1 LDG.E R17, desc[UR6][R14.64+0x20] ;  /* 0x000020060e111981 */ /* 0x000f22000c1e1900 */
[----:B------:R-:W-:-:S03]  /*04c0*/  @!P0 LOP3.LUT R4, R4, R19, RZ, 0x3c, !PT ;  /* 0x0000001304048212 */ /* 0x000fc600078e3cff */
[----:B------:R-:W4:Y:S01]  /*04d0*/  @P2 LDG.E R19, desc[UR6][R14.64+0x2c] ;  /* 0x00002c060e132981 */ /* 0x000f22000c1e1900 */
[----:B------:R-:W-:-:S03]  /*04e0*/  @P1 LOP3.LUT R6, R6, R21, RZ, 0x3c, !PT ;  /* 0x0000001506061212 */ /* 0x000fc600078e3cff */
[----:B------:R-:W4:Y:S01]  /*04f0*/  @P2 LDG.E R21, desc[UR6][R14.64+0x34] ;  /* 0x000034060e152981 */ /* 0x000f22000c1e1900 */
[----:B--2---:R-:W-:-:S03]  /*0500*/  @!P0 LOP3.LUT R3, R3, R16, RZ, 0x3c, !PT ;  /* 0x0000001003038212 */ /* 0x004fc600078e3cff */
[----:B------:R-:W2:Y:S01]  /*0510*/  @P1 LDG.E R16, desc[UR6][R14.64+0x1c] ;  /* 0x00001c060e101981 */ /* 0x000ea2000c1e1900 */
[----:B---3--:R-:W-:-:S03]  /*0520*/  @!P0 LOP3.LUT R7, R7, R18, RZ, 0x3c, !PT ;  /* 0x0000001207078212 */ /* 0x008fc600078e3cff */
[----:B------:R-:W3:Y:S01]  /*0530*/  @P2 LDG.E R18, desc[UR6][R14.64+0x28] ;  /* 0x000028060e122981 */ /* 0x000ee2000c1e1900 */
[----:B----4-:R-:W-:-:S03]  /*0540*/  @P1 LOP3.LUT R3, R3, R20, RZ, 0x3c, !PT ;  /* 0x0000001403031212 */ /* 0x010fc600078e3cff */
[----:B------:R-:W4:Y:S01]  /*0550*/  @P2 LDG.E R20, desc[UR6][R14.64+0x30] ;  /* 0x000030060e142981 */ /* 0x000f22000c1e1900 */
[----:B------:R-:W-:-:S03]  /*0560*/  @P5 LOP3.LUT R5, R5, R24, RZ, 0x3c, !PT ;  /* 0x0000001805055212 */ /* 0x000fc600078e3cff */
[----:B------:R-:W4:Y:S01]  /*0570*/  @P3 LDG.E R24, desc[UR6][R14.64+0x3c] ;  /* 0x00003c060e183981 */ /* 0x000f22000c1e1900 */
[----:B------:R-:W-:-:S03]  /*0580*/  @P1 LOP3.LUT R4, R4, R17, RZ, 0x3c, !PT ;  /* 0x0000001104041212 */ /* 0x000fc600078e3cff */
[----:B------:R-:W4:Y:S01]  /*0590*/  @P3 LDG.E R17, desc[UR6][R14.64+0x48] ;  /* 0x000048060e113981 */ /* 0x000f22000c1e1900 */
[----:B------:R-:W-:-:S03]  /*05a0*/  @P2 LOP3.LUT R6, R6, R19, RZ, 0x3c, !PT ;  /* 0x0000001306062212 */ /* 0x000fc600078e3cff */
[----:B------:R-:W4:Y:S01]  /*05b0*/  @P4 LDG.E R19, desc[UR6][R14.64+0x54] ;  /* 0x000054060e134981 */ /* 0x000f22000c1e1900 */
[----:B------:R-:W-:Y:S02]  /*05c0*/  @P2 LOP3.LUT R4, R4, R21, RZ, 0x3c, !PT ;  /* 0x0000001504042212 */ /* 0x000fe400078e3cff */
[----:B------:R-:W-:Y:S01]  /*05d0*/  @P3 LOP3.LUT R6, R6, R23, RZ, 0x3c, !PT ;  /* 0x0000001706063212 */ /* 0x000fe200078e3cff */
[----:B------:R-:W4:Y:S04]  /*05e0*/  @P4 LDG.E R21, desc[UR6][R14.64+0x5c] ;  /* 0x00005c060e154981 */ /* 0x000f28000c1e1900 */
[----:B------:R-:W4:Y:S01]  /*05f0*/  @P5 LDG.E R23, desc[UR6][R14.64+0x68] ;  /* 0x000068060e175981 */ /* 0x000f22000c1e1900 */
[----:B--2---:R-:W-:-:S03]  /*0600*/  @P1 LOP3.LUT R7, R7, R16, RZ, 0x3c, !PT ;  /* 0x0000001007071212 */ /* 0x004fc600078e3cff */
[----:B------:R-:W2:Y:S01]  /*0610*/  @P4 LDG.E R16, desc[UR6][R14.64+0x50] ;  /* 0x000050060e104981 */ /* 0x000ea2000c1e1900 */
[----:B---3--:R-:W-:-:S03]  /*0620*/  @P2 LOP3.LUT R3, R3, R18, RZ, 0x3c, !PT ;  /* 0x0000001203032212 */ /* 0x008fc600078e3cff */
[----:B------:R-:W3:Y:S01]  /*0630*/  @P4 LDG.E R18, desc[UR6][R14.64+0x58] ;  /* 0x000058060e124981 */ /* 0x000ee2000c1e1900 */
[----:B----4-:R-:W-:-:S03]  /*0640*/  @P2 LOP3.LUT R7, R7, R20, RZ, 0x3c, !PT ;  /* 0x0000001407072212 */ /* 0x010fc600078e3cff */
[----:B------:R-:W4:Y:S01]  /*0650*/  @P5 LDG.E R20, desc[UR6][R14.64+0x64] ;  /* 0x000064060e145981 */ /* 0x000f22000c1e1900 */
[----:B------:R-:W-:-:S03]  /*0660*/  @P3 LOP3.LUT R3, R3, R24, RZ, 0x3c, !PT ;  /* 0x0000001803033212 */ /* 0x000fc600078e3cff */
[----:B------:R-:W4:Y:S01]  /*0670*/  @P5 LDG.E R24, desc[UR6][R14.64+0x6c] ;  /* 0x00006c060e185981 */ /* 0x000f22000c1e1900 */
[----:B------:R-:W-:Y:S02]  /*0680*/  LOP3.LUT P0, RZ, R22, 0x80, RZ, 0xc0, !PT ;  /* 0x0000008016ff7812 */ /* 0x000fe4000780c0ff */
[----:B------:R-:W-:Y:S02]  /*0690*/  @P3 LOP3.LUT R7, R7, R26, RZ, 0x3c, !PT ;  /* 0x0000001a07073212 */ /* 0x000fe400078e3cff */
[----:B------:R-:W-:Y:S02]  /*06a0*/  @P3 LOP3.LUT R4, R4, R17, RZ, 0x3c, !PT ;  /* 0x0000001104043212 */ /* 0x000fe400078e3cff */
[----:B------:R-:W4:Y:S01]  /*06b0*/  @P6 LDG.E R17, desc[UR6][R14.64+0x7c] ;  /* 0x00007c060e116981 */ /* 0x000f22000c1e1900 */
[----:B------:R-:W-:-:S03]  /*06c0*/  @P4 LOP3.LUT R6, R6, R19, RZ, 0x3c, !PT ;  /* 0x0000001306064212 */ /* 0x000fc600078e3cff */
[----:B------:R-:W4:Y:S01]  /*06d0*/  @P6 LDG.E R19, desc[UR6][R14.64+0x84] ;  /* 0x000084060e136981 */ /* 0x000f22000c1e1900 */
[----:B------:R-:W-:-:S03]  /*06e0*/  @P4 LOP3.LUT R4, R4, R21, RZ, 0x3c, !PT ;  /* 0x0000001504044212 */ /* 0x000fc600078e3cff */
[----:B------:R-:W4:Y:S01]  /*06f0*/  @P0 LDG.E R26, desc[UR6][R14.64+0x9c] ;  /* 0x00009c060e1a0981 */ /* 0x000f22000c1e1900 */
[----:B------:R-:W-:-:S03]  /*0700*/  @P5 LOP3.LUT R6, R6, R23, RZ, 0x3c, !PT ;  /* 0x0000001706065212 */ /* 0x000fc600078e3cff */
        /* <DEDUP_REMOVED lines=10> */
[----:B------:R-:W-:Y:S02]  /*07b0*/  @P5 LOP3.LUT R4, R4, R25, RZ, 0x3c, !PT ;  /* 0x0000001904045212 */ /* 0x000fe400078e3cff */
[----:B------:R-:W-:Y:S02]  /*07c0*/  @P6 LOP3.LUT R5, R5, R28, RZ, 0x3c, !PT ;  /* 0x0000001c05056212 */ /* 0x000fe400078e3cff */
[----:B------:R-:W-:Y:S02]  /*07d0*/  @P6 LOP3.LUT R6, R6, R17, RZ, 0x3c, !PT ;  /* 0x0000001106066212 */ /* 0x000fe400078e3cff */
[----:B------:R-:W-:Y:S02]  /*07e0*/  @P6 LOP3.LUT R4, R4, R19, RZ, 0x3c, !PT ;  /* 0x0000001304046212 */ /* 0x000fe400078e3cff */
[----:B------:R-:W-:Y:S02]  /*07f0*/  @P0 LOP3.LUT R5, R5, R26, RZ, 0x3c, !PT ;  /* 0x0000001a05050212 */ /* 0x000fe400078e3cff */
[----:B------:R-:W-:-:S02]  /*0800*/  @P0 LOP3.LUT R6, R6, R21, RZ, 0x3c, !PT ;  /* 0x0000001506060212 */ /* 0x000fc400078e3cff */
[----:B------:R-:W-:Y:S02]  /*0810*/  @P0 LOP3.LUT R4, R4, R23, RZ, 0x3c, !PT ;  /* 0x0000001704040212 */ /* 0x000fe400078e3cff */
[----:B--2---:R-:W-:Y:S02]  /*0820*/  @P6 LOP3.LUT R3, R3, R16, RZ, 0x3c, !PT ;  /* 0x0000001003036212 */ /* 0x004fe400078e3cff */
[----:B---3--:R-:W-:Y:S02]  /*0830*/  @P6 LOP3.LUT R7, R7, R18, RZ, 0x3c, !PT ;  /* 0x0000001207076212 */ /* 0x008fe400078e3cff */
[----:B----4-:R-:W-:Y:S02]  /*0840*/  @P0 LOP3.LUT R3, R3, R20, RZ, 0x3c, !PT ;  /* 0x0000001403030212 */ /* 0x010fe400078e3cff */
[----:B------:R-:W-:Y:S02]  /*0850*/  @P0 LOP3.LUT R7, R7, R24, RZ, 0x3c, !PT ;  /* 0x0000001807070212 */ /* 0x000fe400078e3cff */
[----:B------:R-:W-:-:S13]  /*0860*/  R2P PR, R22.B1, 0x7f ;  /* 0x0000007f16007804 */ /* 0x000fda0000001000 */
[----:B------:R-:W2:Y:S04]  /*0870*/  @P0 LDG.E R18, desc[UR6][R14.64+0xa0] ;  /* 0x0000a0060e120981 */ /* 0x000ea8000c1e1900 */
[----:B------:R-:W3:Y:S04]  /*0880*/  @P0 LDG.E R19, desc[UR6][R14.64+0xa4] ;  /* 0x0000a4060e130981 */ /* 0x000ee8000c1e1900 */
[----:B------:R-:W4:Y:S04]  /*0890*/  @P0 LDG.E R20, desc[UR6][R14.64+0xa8] ;  /* 0x0000a8060e140981 */ /* 0x000f28000c1e1900 */
[----:B------:R-:W4:Y:S04]  /*08a0*/  @P0 LDG.E R21, desc[UR6][R14.64+0xac] ;  /* 0x0000ac060e150981 */ /* 0x000f28000c1e1900 */
[----:B------:R-:W4:Y:S04]  /*08b0*/  @P0 LDG.E R24, desc[UR6][R14.64+0xb0] ;  /* 0x0000b0060e180981 */ /* 0x000f28000c1e1900 */
[----:B------:R-:W4:Y:S04]  /*08c0*/  @P1 LDG.E R16, desc[UR6][R14.64+0xbc] ;  /* 0x0000bc060e101981 */ /* 0x000f28000c1e1900 */
[----:B------:R-:W4:Y:S04]  /*08d0*/  @P1 LDG.E R26, desc[UR6][R14.64+0xb4] ;  /* 0x0000b4060e1a1981 */ /* 0x000f28000c1e1900 */
        /* <DEDUP_REMOVED lines=11> */
[----:B------:R-:W-:Y:S01]  /*0990*/  LOP3.LUT P0, RZ, R22, 0x8000, RZ, 0xc0, !PT ;  /* 0x0000800016ff7812 */ /* 0x000fe2000780c0ff */
[----:B------:R-:W4:Y:S01]  /*09a0*/  @P2 LDG.E R24, desc[UR6][R14.64+0xd8] ;  /* 0x0000d8060e182981 */ /* 0x000f22000c1e1900 */
[----:B------:R-:W-:-:S03]  /*09b0*/  @P1 LOP3.LUT R7, R7, R16, RZ, 0x3c, !PT ;  /* 0x0000001007071212 */ /* 0x000fc600078e3cff */
[----:B------:R-:W4:Y:S01]  /*09c0*/  @P2 LDG.E R22, desc[UR6][R14.64+0xd0] ;  /* 0x0000d0060e162981 */ /* 0x000f22000c1e1900 */
[----:B------:R-:W-:-:S03]  /*09d0*/  @P1 LOP3.LUT R3, R3, R26, RZ, 0x3c, !PT ;  /* 0x0000001a03031212 */ /* 0x000fc600078e3cff */
[----:B------:R-:W4:Y:S01]  /*09e0*/  @P3 LDG.E R16, desc[UR6][R14.64+0xe4] ;  /* 0x0000e4060e103981 */ /* 0x000f22000c1e1900 */
[----:B------:R-:W-:-:S03]  /*09f0*/  @P1 LOP3.LUT R6, R6, R23, RZ, 0x3c, !PT ;  /* 0x0000001706061212 */ /* 0x000fc600078e3cff */
[----:B------:R-:W4:Y:S01]  /*0a00*/  @P3 LDG.E R26, desc[UR6][R14.64+0xdc] ;  /* 0x0000dc060e1a3981 */ /* 0x000f22000c1e1900 */
[----:B------:R-:W-:-:S03]  /*0a10*/  @P1 LOP3.LUT R4, R4, R17, RZ, 0x3c, !PT ;  /* 0x0000001104041212 */ /* 0x000fc600078e3cff */
        /* <DEDUP_REMOVED lines=43> */
[----:B------:R-:W-:-:S04]  /*0cd0*/  UIADD3 UR4, UPT, UPT, UR4, 0x10, URZ ;  /* 0x0000001004047890 */ /* 0x000fc8000fffe0ff */
[----:B------:R-:W-:Y:S01]  /*0ce0*/  UISETP.NE.AND UP0, UPT, UR4, 0x20, UPT ;  /* 0x000000200400788c */ /* 0x000fe2000bf05270 */
[----:B--2---:R-:W-:Y:S02]  /*0cf0*/  @P5 LOP3.LUT R5, R5, R18, RZ, 0x3c, !PT ;  /* 0x0000001205055212 */ /* 0x004fe400078e3cff */
[----:B---3--:R-:W-:Y:S02]  /*0d00*/  @P6 LOP3.LUT R6, R6, R19, RZ, 0x3c, !PT ;  /* 0x0000001306066212 */ /* 0x008fe400078e3cff */
[----:B----4-:R-:W-:Y:S02]  /*0d10*/  @P6 LOP3.LUT R3, R3, R20, RZ, 0x3c, !PT ;  /* 0x0000001403036212 */ /* 0x010fe400078e3cff */
[----:B------:R-:W-:Y:S02]  /*0d20*/  @P6 LOP3.LUT R4, R4, R21, RZ, 0x3c, !PT ;  /* 0x0000001504046212 */ /* 0x000fe400078e3cff */
[----:B------:R-:W-:Y:S02]  /*0d30*/  @P6 LOP3.LUT R7, R7, R22, RZ, 0x3c, !PT ;  /* 0x0000001607076212 */ /* 0x000fe400078e3cff */
[----:B------:R-:W-:-:S02]  /*0d40*/  @P6 LOP3.LUT R5, R5, R16, RZ, 0x3c, !PT ;  /* 0x0000001005056212 */ /* 0x000fc400078e3cff */
[----:B------:R-:W-:Y:S02]  /*0d50*/  @P0 LOP3.LUT R3, R3, R24, RZ, 0x3c, !PT ;  /* 0x0000001803030212 */ /* 0x000fe400078e3cff */
[----:B------:R-:W-:Y:S02]  /*0d60*/  @P0 LOP3.LUT R5, R5, R28, RZ, 0x3c, !PT ;  /* 0x0000001c05050212 */ /* 0x000fe400078e3cff */
[----:B------:R-:W-:Y:S02]  /*0d70*/  @P0 LOP3.LUT R7, R7, R26, RZ, 0x3c, !PT ;  /* 0x0000001a07070212 */ /* 0x000fe400078e3cff */
[----:B------:R-:W-:Y:S02]  /*0d80*/  @P0 LOP3.LUT R4, R4, R23, RZ, 0x3c, !PT ;  /* 0x0000001704040212 */ /* 0x000fe400078e3cff */
[----:B------:R-:W-:Y:S01]  /*0d90*/  @P0 LOP3.LUT R6, R6, R17, RZ, 0x3c, !PT ;  /* 0x0000001106060212 */ /* 0x000fe200078e3cff */
[----:B------:R-:W-:Y:S06]  /*0da0*/  BRA.U UP0, `(.L_x_24) ;  /* 0xfffffff500487547 */ /* 0x000fec000b83ffff */
[----:B------:R-:W-:-:S05]  /*0db0*/  VIADD R0, R0, 0x1 ;  /* 0x0000000100007836 */ /* 0x000fca0000000000 */
[----:B------:R-:W-:-:S13]  /*0dc0*/  ISETP.NE.AND P0, PT, R0, 0x5, PT ;  /* 0x000000050000780c */ /* 0x000fda0003f05270 */
[----:B------:R-:W-:Y:S05]  /*0dd0*/  @P0 BRA `(.L_x_25) ;  /* 0xfffffff400300947 */ /* 0x000fea000383ffff */
[----:B------:R-:W-:Y:S01]  /*0de0*/  LOP3.LUT R0, R2, 0x3, RZ, 0xc0, !PT ;  /* 0x0000000302007812 */ /* 0x000fe200078ec0ff */
[----:B------:R0:W-:Y:S03]  /*0df0*/  STL.64 [R1+0x8], R6 ;  /* 0x0000080601007387 */ /* 0x0001e60000100a00 */
[----:B------:R-:W-:Y:S01]  /*0e00*/  ISETP.NE.U32.AND P0, PT, R0, 0x1, PT ;  /* 0x000000010000780c */ /* 0x000fe20003f05070 */
[----:B------:R0:W-:Y:S03]  /*0e10*/  STL.64 [R1+0x10], R4 ;  /* 0x0000100401007387 */ /* 0x0001e60000100a00 */
[----:B------:R-:W-:Y:S01]  /*0e20*/  ISETP.NE.AND.EX P0, PT, RZ, RZ, PT, P0 ;  /* 0x000000ffff00720c */ /* 0x000fe20003f05300 */
[----:B------:R0:W-:-:S12]  /*0e30*/  STL [R1+0x4], R3 ;  /* 0x0000040301007387 */ /* 0x0001d80000100800 */
[----:B0-----:R-:W-:Y:S05]  /*0e40*/  @!P0 BRA `(.L_x_23) ;  /* 0x0000001800088947 */ /* 0x001fea0003800000 */
[----:B------:R-:W-:Y:S01]  /*0e50*/  UMOV UR4, URZ ;  /* 0x000000ff00047c82 */ /* 0x000fe20008000000 */
[----:B------:R-:W-:Y:S01]  /*0e60*/  UMOV UR5, URZ ;  /* 0x000000ff00057c82 */ /* 0x000fe20008000000 */
[----:B------:R-:W-:Y:S02]  /*0e70*/  IMAD.MOV.U32 R0, RZ, RZ, RZ ;  /* 0x000000ffff007224 */ /* 0x000fe400078e00ff */
[----:B------:R-:W-:Y:S02]  /*0e80*/  IMAD.MOV.U32 R4, RZ, RZ, RZ ;  /* 0x000000ffff047224 */ /* 0x000fe400078e00ff */
[----:B------:R-:W-:Y:S02]  /*0e90*/  IMAD.MOV.U32 R7, RZ, RZ, RZ ;  /* 0x000000ffff077224 */ /* 0x000fe400078e00ff */
[----:B------:R-:W-:Y:S02]  /*0ea0*/  IMAD.MOV.U32 R3, RZ, RZ, RZ ;  /* 0x000000ffff037224 */ /* 0x000fe400078e00ff */
[----:B------:R-:W-:-:S02]  /*0eb0*/  IMAD.U32 R5, RZ, RZ, UR4 ;  /* 0x00000004ff057e24 */ /* 0x000fc4000f8e00ff */
[----:B------:R-:W-:-:S07]  /*0ec0*/  IMAD.U32 R6, RZ, RZ, UR5 ;  /* 0x00000005ff067e24 */ /* 0x000fce000f8e00ff */
.L_x_27:
[----:B------:R-:W-:-:S06]  /*0ed0*/  IMAD R12, R0, 0x4, R1 ;  /* 0x00000004000c7824 */ /* 0x000fcc00078e0201 */
[----:B------:R-:W5:Y:S01]  /*0ee0*/  LDL R12, [R12+0x4] ;  /* 0x000004000c0c7983 */ /* 0x000f620000100800 */
[----:B------:R-:W-:-:S05]  /*0ef0*/  UMOV UR4, URZ ;  /* 0x000000ff00047c82 */ /* 0x000fca0008000000 */
.L_x_26:
        /* <DEDUP_REMOVED lines=178> */
[----:B------:R0:W-:Y:S03]  /*1a20*/  STL [R1+0x4], R3 ;  /* 0x0000040301007387 */ /* 0x0001e60000100800 */
[----:B------:R-:W-:Y:S01]  /*1a30*/  ISETP.NE.U32.AND P0, PT, R0, 0x3, PT ;  /* 0x000000030000780c */ /* 0x000fe20003f05070 */
[----:B------:R0:W-:Y:S03]  /*1a40*/  STL.64 [R1+0x8], R6 ;  /* 0x0000080601007387 */ /* 0x0001e60000100a00 */
[----:B------:R-:W-:Y:S01]  /*1a50*/  ISETP.NE.AND.EX P0, PT, RZ, RZ, PT, P0 ;  /* 0x000000ffff00720c */ /* 0x000fe20003f05300 */
[----:B------:R0:W-:-:S12]  /*1a60*/  STL.64 [R1+0x10], R4 ;  /* 0x0000100401007387 */ /* 0x0001d80000100a00 */
[----:B0-----:R-:W-:Y:S05]  /*1a70*/  @P0 BRA `(.L_x_23) ;  /* 0x0000000800fc0947 */ /* 0x001fea0003800000 */
        /* <DEDUP_REMOVED lines=8> */
.L_x_29:
[----:B------:R-:W-:-:S06]  /*1b00*/  IMAD R12, R0, 0x4, R1 ;  /* 0x00000004000c7824 */ /* 0x000fcc00078e0201 */
[----:B------:R-:W5:Y:S01]  /*1b10*/  LDL R12, [R12+0x4] ;  /* 0x000004000c0c7983 */ /* 0x000f620000100800 */
[----:B------:R-:W-:-:S05]  /*1b20*/  UMOV UR4, URZ ;  /* 0x000000ff00047c82 */ /* 0x000fca0008000000 */
.L_x_28:
        /* <DEDUP_REMOVED lines=177> */
[----:B------:R0:W-:Y:S04]  /*2640*/  STL [R1+0x4], R3 ;  /* 0x0000040301007387 */ /* 0x0001e80000100800 */
[----:B------:R0:W-:Y:S04]  /*2650*/  STL.64 [R1+0x8], R6 ;  /* 0x0000080601007387 */ /* 0x0001e80000100a00 */
[----:B------:R0:W-:Y:S02]  /*2660*/  STL.64 [R1+0x10], R4 ;  /* 0x0000100401007387 */ /* 0x0001e40000100a00 */
.L_x_23:
[----:B------:R-:W-:Y:S05]  /*2670*/  BSYNC.RECONVERGENT B1 ;  /* 0x0000000000017941 */ /* 0x000fea0003800200 */
.L_x_22:
[C---:B------:R-:W-:Y:S01]  /*2680*/  ISETP.GT.U32.AND P0, PT, R2.reuse, 0x3, PT ;  /* 0x000000030200780c */ /* 0x040fe20003f04070 */
[----:B------:R-:W-:Y:S01]  /*2690*/  VIADD R11, R11, 0x1 ;  /* 0x000000010b0b7836 */ /* 0x000fe20000000000 */
[--C-:B------:R-:W-:Y:S02]  /*26a0*/  SHF.R.U64 R2, R2, 0x2, R13.reuse ;  /* 0x0000000202027819 */ /* 0x100fe4000000120d */
[----:B------:R-:W-:Y:S02]  /*26b0*/  ISETP.GT.U32.AND.EX P0, PT, R13, RZ, PT, P0 ;  /* 0x000000ff0d00720c */ /* 0x000fe40003f04100 */
[----:B------:R-:W-:-:S11]  /*26c0*/  SHF.R.U32.HI R13, RZ, 0x2, R13 ;  /* 0x00000002ff0d7819 */ /* 0x000fd6000001160d */
[----:B------:R-:W-:Y:S05]  /*26d0*/  @P0 BRA `(.L_x_30) ;  /* 0xffffffd800c40947 */ /* 0x000fea000383ffff */
.L_x_21:
[----:B------:R-:W-:Y:S05]  /*26e0*/  BSYNC.RECONVERGENT B0 ;  /* 0x0000000000007941 */ /* 0x000fea0003800200 */
.L_x_20:
[----:B------:R-:W1:Y:S01]  /*26f0*/  LDC.64 R8, c[0x0][0x3a0] ;  /* 0x0000e800ff087b82 */ /* 0x000e620000000a00 */
[----:B------:R-:W-:Y:S01]  /*2700*/  SHF.R.U32.HI R0, RZ, 0x2, R3 ;  /* 0x00000002ff007819 */ /* 0x000fe20000011603 */
[----:B------:R-:W-:Y:S03]  /*2710*/  BSSY.RECONVERGENT B0, `(.L_x_31) ;  /* 0x0000040000007945 */ /* 0x000fe60003800200 */
[----:B------:R-:W-:Y:S01]  /*2720*/  LOP3.LUT R0, R0, R3, RZ, 0x3c, !PT ;  /* 0x0000000300007212 */ /* 0x000fe200078e3cff */
[----:B0-----:R-:W-:-:S04]  /*2730*/  IMAD.SHL.U32 R3, R5, 0x10, RZ ;  /* 0x0000001005037824 */ /* 0x001fc800078e00ff */
[----:B------:R-:W-:-:S05]  /*2740*/  IMAD.SHL.U32 R2, R0, 0x2, RZ ;  /* 0x0000000200027824 */ /* 0x000fca00078e00ff */
[----:B------:R-:W-:Y:S01]  /*2750*/  LOP3.LUT R2, R0, R2, R3, 0x96, !PT ;  /* 0x0000000200027212 */ /* 0x000fe200078e9603 */
[----:B------:R-:W-:-:S03]  /*2760*/  IMAD.MOV.U32 R3, RZ, RZ, 0x2f800000 ;  /* 0x2f800000ff037424 */ /* 0x000fc600078e00ff */
[----:B------:R-:W-:Y:S02]  /*2770*/  LOP3.LUT R5, R2, R5, RZ, 0x3c, !PT ;  /* 0x0000000502057212 */ /* 0x000fe400078e3cff */
[----:B-1----:R-:W-:Y:S02]  /*2780*/  LOP3.LUT R8, R8, 0xaad26b49, RZ, 0x3c, !PT ;  /* 0xaad26b4908087812 */ /* 0x002fe400078e3cff */
[----:B------:R-:W-:-:S03]  /*2790*/  LOP3.LUT R9, R9, 0xf7dcefdd, RZ, 0x3c, !PT ;  /* 0xf7dcefdd09097812 */ /* 0x000fc600078e3cff */
[----:B------:R-:W-:Y:S02]  /*27a0*/  IMAD R8, R8, 0x4182bed5, RZ ;  /* 0x4182bed508087824 */ /* 0x000fe400078e02ff */
[----:B------:R-:W-:-:S05]  /*27b0*/  IMAD R9, R9, -0x658354e5, RZ ;  /* 0x9a7cab1b09097824 */ /* 0x000fca00078e02ff */
[----:B------:R-:W-:Y:S01]  /*27c0*/  IADD3 R0, PT, PT, R8, 0x64f0c9, R9 ;  /* 0x0064f0c908007810 */ /* 0x000fe20007ffe009 */
[----:B------:R-:W-:-:S03]  /*27d0*/  IMAD.MOV.U32 R9, RZ, RZ, 0x3e055027 ;  /* 0x3e055027ff097424 */ /* 0x000fc600078e00ff */
[----:B------:R-:W-:-:S04]  /*27e0*/  IADD3 R2, PT, PT, R0, 0x587c5, R5 ;  /* 0x000587c500027810 */ /* 0x000fc80007ffe005 */
[----:B------:R-:W-:-:S05]  /*27f0*/  I2FP.F32.U32 R2, R2 ;  /* 0x0000000200027245 */ /* 0x000fca0000201000 */
[----:B------:R-:W-:-:S05]  /*2800*/  FFMA R2, R2, R3, 1.1641532182693481445e-10 ;  /* 0x2f00000002027423 */ /* 0x000fca0000000003 */
[----:B------:R-:W-:-:S13]  /*2810*/  FSETP.GEU.AND P0, PT, R2, 1.175494350822287508e-38, PT ;  /* 0x008000000200780b */ /* 0x000fda0003f0e000 */
[----:B------:R-:W-:-:S04]  /*2820*/  @!P0 FMUL R2, R2, 8388608 ;  /* 0x4b00000002028820 */ /* 0x000fc80000400000 */
[----:B------:R-:W-:-:S05]  /*2830*/  VIADD R3, R2, 0xc0d55555 ;  /* 0xc0d5555502037836 */ /* 0x000fca0000000000 */
[----:B------:R-:W-:-:S04]  /*2840*/  LOP3.LUT R7, R3, 0xff800000, RZ, 0xc0, !PT ;  /* 0xff80000003077812 */ /* 0x000fc800078ec0ff */
[----:B------:R-:W-:Y:S01]  /*2850*/  I2FP.F32.S32 R4, R7 ;  /* 0x0000000700047245 */ /* 0x000fe20000201400 */
[----:B------:R-:W-:Y:S02]  /*2860*/  IMAD.IADD R3, R2, 0x1, -R7 ;  /* 0x0000000102037824 */ /* 0x000fe400078e0a07 */
[----:B------:R-:W-:Y:S02]  /*2870*/  IMAD.MOV.U32 R7, RZ, RZ, 0x7f800000 ;  /* 0x7f800000ff077424 */ /* 0x000fe400078e00ff */
[----:B------:R-:W-:-:S04]  /*2880*/  FADD R8, R3, -1 ;  /* 0xbf80000003087421 */ /* 0x000fc80000000000 */
[----:B------:R-:W-:-:S04]  /*2890*/  FFMA R3, R8, -R9, 0.14084610342979431152 ;  /* 0x3e1039f608037423 */ /* 0x000fc80000000809 */
[----:B------:R-:W-:-:S04]  /*28a0*/  FFMA R3, R8, R3, -0.12148627638816833496 ;  /* 0xbdf8cdcc08037423 */ /* 0x000fc80000000003 */
[----:B------:R-:W-:-:S04]  /*28b0*/  FFMA R3, R8, R3, 0.13980610668659210205 ;  /* 0x3e0f295508037423 */ /* 0x000fc80000000003 */
[----:B------:R-:W-:-:S04]  /*28c0*/  FFMA R3, R8, R3, -0.16684235632419586182 ;  /* 0xbe2ad8b908037423 */ /* 0x000fc80000000003 */
[----:B------:R-:W-:-:S04]  /*28d0*/  FFMA R3, R8, R3, 0.20012299716472625732 ;  /* 0x3e4ced0b08037423 */ /* 0x000fc80000000003 */
[----:B------:R-:W-:-:S04]  /*28e0*/  FFMA R3, R8, R3, -0.24999669194221496582 ;  /* 0xbe7fff2208037423 */ /* 0x000fc80000000003 */
[----:B------:R-:W-:-:S04]  /*28f0*/  FFMA R3, R8, R3, 0.33333182334899902344 ;  /* 0x3eaaaa7808037423 */ /* 0x000fc80000000003 */
[----:B------:R-:W-:Y:S01]  /*2900*/  FFMA R9, R8, R3, -0.5 ;  /* 0xbf00000008097423 */ /* 0x000fe20000000003 */
[----:B------:R-:W-:Y:S02]  /*2910*/  FSEL R3, RZ, -23, P0 ;  /* 0xc1b80000ff037808 */ /* 0x000fe40000000000 */
[----:B------:R-:W-:Y:S01]  /*2920*/  ISETP.GT.U32.AND P0, PT, R2, 0x7f7fffff, PT ;  /* 0x7f7fffff0200780c */ /* 0x000fe20003f04070 */
[----:B------:R-:W-:Y:S02]  /*2930*/  FMUL R9, R8, R9 ;  /* 0x0000000908097220 */ /* 0x000fe40000400000 */
[----:B------:R-:W-:Y:S01]  /*2940*/  FFMA R4, R4, 1.1920928955078125e-07, R3 ;  /* 0x3400000004047823 */ /* 0x000fe20000000003 */
[----:B------:R-:W-:Y:S01]  /*2950*/  SHF.R.U32.HI R3, RZ, 0x2, R6 ;  /* 0x00000002ff037819 */ /* 0x000fe20000011606 */
[----:B------:R-:W-:-:S03]  /*2960*/  FFMA R9, R8, R9, R8 ;  /* 0x0000000908097223 */ /* 0x000fc60000000008 */
[----:B------:R-:W-:Y:S01]  /*2970*/  LOP3.LUT R3, R3, R6, RZ, 0x3c, !PT ;  /* 0x0000000603037212 */ /* 0x000fe200078e3cff */
[----:B------:R-:W-:Y:S01]  /*2980*/  FFMA R9, R4, 0.69314718246459960938, R9 ;  /* 0x3f31721804097823 */ /* 0x000fe20000000009 */
[----:B------:R-:W-:-:S03]  /*2990*/  IMAD.SHL.U32 R4, R5, 0x10, RZ ;  /* 0x0000001005047824 */ /* 0x000fc600078e00ff */
[C---:B------:R-:W-:Y:S01]  /*29a0*/  @P0 FFMA R9, R2.reuse, R7, +INF ;  /* 0x7f80000002090423 */ /* 0x040fe20000000007 */
[----:B------:R-:W-:Y:S01]  /*29b0*/  FSETP.NEU.AND P0, PT, R2, RZ, PT ;  /* 0x000000ff0200720b */ /* 0x000fe20003f0d000 */
[----:B------:R-:W-:Y:S02]  /*29c0*/  IMAD.SHL.U32 R6, R3, 0x2, RZ ;  /* 0x0000000203067824 */ /* 0x000fe400078e00ff */
[----:B------:R-:W-:-:S03]  /*29d0*/  FMUL R9, R9, -2 ;  /* 0xc000000009097820 */ /* 0x000fc60000400000 */
[----:B------:R-:W-:Y:S01]  /*29e0*/  LOP3.LUT R4, R3, R6, R4, 0x96, !PT ;  /* 0x0000000603047212 */ /* 0x000fe200078e9604 */
[----:B------:R-:W-:Y:S01]  /*29f0*/  IMAD.MOV.U32 R3, RZ, RZ, 0x30c90fdb ;  /* 0x30c90fdbff037424 */ /* 0x000fe200078e00ff */
[----:B------:R-:W-:Y:S02]  /*2a00*/  FSEL R9, R9, +INF , P0 ;  /* 0x7f80000009097808 */ /* 0x000fe40000000000 */
[----:B------:R-:W-:Y:S02]  /*2a10*/  LOP3.LUT R5, R4, R5, RZ, 0x3c, !PT ;  /* 0x0000000504057212 */ /* 0x000fe400078e3cff */
[----:B------:R0:W1:Y:S01]  /*2a20*/  MUFU.RSQ R4, R9 ;  /* 0x0000000900047308 */ /* 0x0000620000001400 */
[----:B------:R-:W-:Y:S01]  /*2a30*/  VIADD R2, R9, 0xf3000000 ;  /* 0xf300000009027836 */ /* 0x000fe20000000000 */
[----:B------:R-:W-:-:S04]  /*2a40*/  IADD3 R5, PT, PT, R0, 0xb0f8a, R5 ;  /* 0x000b0f8a00057810 */ /* 0x000fc80007ffe005 */
[----:B------:R-:W-:Y:S02]  /*2a50*/  ISETP.GT.U32.AND P0, PT, R2, 0x727fffff, PT ;  /* 0x727fffff0200780c */ /* 0x000fe40003f04070 */
[----:B------:R-:W-:-:S05]  /*2a60*/  I2FP.F32.U32 R2, R5 ;  /* 0x0000000500027245 */ /* 0x000fca0000201000 */
[----:B------:R-:W-:-:S06]  /*2a70*/  FFMA R2, R2, R3, 7.314590599882819788e-10 ;  /* 0x30490fdb02027423 */ /* 0x000fcc0000000003 */
[----:B01----:R-:W-:Y:S05]  /*2a80*/  @!P0 BRA `(.L_x_32) ;  /* 0x0000000000108947 */ /* 0x003fea0003800000 */
[----:B------:R-:W-:-:S07]  /*2a90*/  MOV R8, 0x2ab0 ;  /* 0x00002ab000087802 */ /* 0x000fce0000000f00 */
[----:B------:R-:W-:Y:S05]  /*2aa0*/  CALL.REL.NOINC `($__internal_1_$__cuda_sm20_sqrt_rn_f32_slowpath) ;  /* 0x0000000000947944 */ /* 0x000fea0003c00000 */
[----:B------:R-:W-:Y:S01]  /*2ab0*/  IMAD.MOV.U32 R0, RZ, RZ, R3 ;  /* 0x000000ffff007224 */ /* 0x000fe200078e0003 */
[----:B------:R-:W-:Y:S06]  /*2ac0*/  BRA `(.L_x_33) ;  /* 0x0000000000107947 */ /* 0x000fec0003800000 */
.L_x_32:
[----:B------:R-:W-:Y:S01]  /*2ad0*/  FMUL.FTZ R0, R9, R4 ;  /* 0x0000000409007220 */ /* 0x000fe20000410000 */
[----:B------:R-:W-:-:S03]  /*2ae0*/  FMUL.FTZ R4, R4, 0.5 ;  /* 0x3f00000004047820 */ /* 0x000fc60000410000 */
[----:B------:R-:W-:-:S04]  /*2af0*/  FFMA R3, -R0, R0, R9 ;  /* 0x0000000000037223 */ /* 0x000fc80000000109 */
[----:B------:R-:W-:-:S07]  /*2b00*/  FFMA R0, R3, R4, R0 ;  /* 0x0000000403007223 */ /* 0x000fce0000000000 */
.L_x_33:
[----:B------:R-:W-:Y:S05]  /*2b10*/  BSYNC.RECONVERGENT B0 ;  /* 0x0000000000007941 */ /* 0x000fea0003800200 */
.L_x_31:
[----:B------:R-:W0:Y:S01]  /*2b20*/  LDCU.128 UR8, c[0x0][0x380] ;  /* 0x00007000ff0877ac */ /* 0x000e220008000c00 */
[C---:B------:R-:W-:Y:S01]  /*2b30*/  IMAD.SHL.U32 R12, R10.reuse, 0x4, RZ ;  /* 0x000000040a0c7824 */ /* 0x040fe200078e00ff */
[----:B------:R-:W-:Y:S01]  /*2b40*/  SHF.R.S32.HI R13, RZ, 0x1f, R10 ;  /* 0x0000001fff0d7819 */ /* 0x000fe2000001140a */
[----:B------:R-:W-:Y:S01]  /*2b50*/  IMAD.MOV.U32 R3, RZ, RZ, 0x3bbb989d ;  /* 0x3bbb989dff037424 */ /* 0x000fe200078e00ff */
[----:B------:R-:W1:Y:S02]  /*2b60*/  LDCU.64 UR4, c[0x0][0x390] ;  /* 0x00007200ff0477ac */ /* 0x000e640008000a00 */
[----:B------:R-:W-:Y:S02]  /*2b70*/  SHF.L.U64.HI R13, R10, 0x2, R13 ;  /* 0x000000020a0d7819 */ /* 0x000fe4000001020d */
[----:B0-----:R-:W-:-:S04]  /*2b80*/  IADD3 R6, P0, PT, R12, UR10, RZ ;  /* 0x0000000a0c067c10 */ /* 0x001fc8000ff1e0ff */
[----:B------:R-:W-:-:S05]  /*2b90*/  IADD3.X R7, PT, PT, R13, UR11, RZ, P0, !PT ;  /* 0x0000000b0d077c10 */ /* 0x000fca00087fe4ff */
[----:B------:R-:W2:Y:S01]  /*2ba0*/  LDG.E R6, desc[UR6][R6.64] ;  /* 0x0000000606067981 */ /* 0x000ea2000c1e1900 */
[----:B------:R-:W-:-:S04]  /*2bb0*/  IADD3 R4, P0, PT, R12, UR8, RZ ;  /* 0x000000080c047c10 */ /* 0x000fc8000ff1e0ff */
[----:B------:R-:W-:-:S06]  /*2bc0*/  IADD3.X R5, PT, PT, R13, UR9, RZ, P0, !PT ;  /* 0x000000090d057c10 */ /* 0x000fcc00087fe4ff */
[----:B------:R0:W3:Y:S01]  /*2bd0*/  LDG.E R5, desc[UR6][R4.64] ;  /* 0x0000000604057981 */ /* 0x0000e2000c1e1900 */
[----:B------:R-:W-:Y:S02]  /*2be0*/  IMAD.MOV.U32 R10, RZ, RZ, 0x437c0000 ;  /* 0x437c0000ff0a7424 */ /* 0x000fe400078e00ff */
[----:B--2---:R-:W-:-:S04]  /*2bf0*/  FMUL R8, R6, 0.5 ;  /* 0x3f00000006087820 */ /* 0x004fc80000400000 */
[----:B------:R-:W-:-:S04]  /*2c00*/  FFMA.SAT R3, R8, R3, 0.5 ;  /* 0x3f00000008037423 */ /* 0x000fc80000002003 */
[----:B------:R-:W-:Y:S01]  /*2c10*/  FFMA.RM R9, R3, R10, 12582913 ;  /* 0x4b40000103097423 */ /* 0x000fe2000000400a */
[----:B------:R-:W-:Y:S01]  /*2c20*/  FMUL.RZ R10, R2, 0.15915493667125701904 ;  /* 0x3e22f983020a7820 */ /* 0x000fe2000040c000 */
[----:B-1----:R-:W-:Y:S02]  /*2c30*/  IADD3 R2, P0, PT, R12, UR4, RZ ;  /* 0x000000040c027c10 */ /* 0x002fe4000ff1e0ff */
[C---:B------:R-:W-:Y:S01]  /*2c40*/  FADD R11, R9.reuse, -12583039 ;  /* 0xcb40007f090b7421 */ /* 0x040fe20000000000 */
[----:B------:R-:W1:Y:S01]  /*2c50*/  MUFU.SIN R3, R10 ;  /* 0x0000000a00037308 */ /* 0x000e620000000400 */
[----:B------:R-:W-:Y:S02]  /*2c60*/  IMAD.SHL.U32 R9, R9, 0x800000, RZ ;  /* 0x0080000009097824 */ /* 0x000fe400078e00ff */
[----:B------:R-:W-:-:S04]  /*2c70*/  FFMA R11, R8, 1.4426950216293334961, -R11 ;  /* 0x3fb8aa3b080b7823 */ /* 0x000fc8000000080b */
[----:B------:R-:W-:-:S04]  /*2c80*/  FFMA R11, R8, 1.925963033500011079e-08, R11 ;  /* 0x32a57060080b7823 */ /* 0x000fc8000000000b */
[----:B0-----:R-:W0:Y:S01]  /*2c90*/  MUFU.EX2 R4, R11 ;  /* 0x0000000b00047308 */ /* 0x001e220000000800 */
[----:B-1----:R-:W-:Y:S01]  /*2ca0*/  FMUL R0, R3, R0 ;  /* 0x0000000003007220 */ /* 0x002fe20000400000 */
[----:B------:R-:W-:Y:S01]  /*2cb0*/  IADD3.X R3, PT, PT, R13, UR5, RZ, P0, !PT ;  /* 0x000000050d037c10 */ /* 0x000fe200087fe4ff */
[----:B0-----:R-:W-:-:S04]  /*2cc0*/  FMUL R4, R9, R4 ;  /* 0x0000000409047220 */ /* 0x001fc80000400000 */
[----:B---3--:R-:W-:-:S05]  /*2cd0*/  FFMA R5, R0, R4, R5 ;  /* 0x0000000400057223 */ /* 0x008fca0000000005 */
[----:B------:R-:W-:Y:S01]  /*2ce0*/  STG.E desc[UR6][R2.64], R5 ;  /* 0x0000000502007986 */ /* 0x000fe2000c101906 */
[----:B------:R-:W-:Y:S05]  /*2cf0*/  EXIT ;  /* 0x000000000000794d */ /* 0x000fea0003800000 */
        .weak           $__internal_1_$__cuda_sm20_sqrt_rn_f32_slowpath
        .type           $__internal_1_$__cuda_sm20_sqrt_rn_f32_slowpath,@function
        .size           $__internal_1_$__cuda_sm20_sqrt_rn_f32_slowpath,(.L_x_50 - $__internal_1_$__cuda_sm20_sqrt_rn_f32_slowpath)
$__internal_1_$__cuda_sm20_sqrt_rn_f32_slowpath:
[----:B------:R-:W-:-:S13]  /*2d00*/  LOP3.LUT P0, RZ, R9, 0x7fffffff, RZ, 0xc0, !PT ;  /* 0x7fffffff09ff7812 */ /* 0x000fda000780c0ff */
[----:B------:R-:W-:Y:S01]  /*2d10*/  @!P0 IMAD.MOV.U32 R3, RZ, RZ, R9 ;  /* 0x000000ffff038224 */ /* 0x000fe200078e0009 */
[----:B------:R-:W-:Y:S06]  /*2d20*/  @!P0 BRA `(.L_x_34) ;  /* 0x0000000000448947 */ /* 0x000fec0003800000 */
[----:B------:R-:W-:Y:S01]  /*2d30*/  FSETP.GEU.FTZ.AND P0, PT, R9, RZ, PT ;  /* 0x000000ff0900720b */ /* 0x000fe20003f1e000 */
[----:B------:R-:W-:-:S12]  /*2d40*/  IMAD.MOV.U32 R0, RZ, RZ, R9 ;  /* 0x000000ffff007224 */ /* 0x000fd800078e0009 */
[----:B------:R-:W-:Y:S01]  /*2d50*/  @!P0 IMAD.MOV.U32 R3, RZ, RZ, 0x7fffffff ;  /* 0x7fffffffff038424 */ /* 0x000fe200078e00ff */
[----:B------:R-:W-:Y:S06]  /*2d60*/  @!P0 BRA `(.L_x_34) ;  /* 0x0000000000348947 */ /* 0x000fec0003800000 */
[----:B------:R-:W-:-:S13]  /*2d70*/  FSETP.GTU.FTZ.AND P0, PT, |R0|, +INF , PT ;  /* 0x7f8000000000780b */ /* 0x000fda0003f1c200 */
[----:B------:R-:W-:Y:S01]  /*2d80*/  @P0 FADD.FTZ R3, R0, 1 ;  /* 0x3f80000000030421 */ /* 0x000fe20000010000 */
[----:B------:R-:W-:Y:S06]  /*2d90*/  @P0 BRA `(.L_x_34) ;  /* 0x0000000000280947 */ /* 0x000fec0003800000 */
[----:B------:R-:W-:-:S13]  /*2da0*/  FSETP.NEU.FTZ.AND P0, PT, |R0|, +INF , PT ;  /* 0x7f8000000000780b */ /* 0x000fda0003f1d200 */
[----:B------:R-:W-:-:S04]  /*2db0*/  @P0 FFMA R4, R0, 1.84467440737095516160e+19, RZ ;  /* 0x5f80000000040823 */ /* 0x000fc800000000ff */
[----:B------:R-:W0:Y:S02]  /*2dc0*/  @P0 MUFU.RSQ R3, R4 ;  /* 0x0000000400030308 */ /* 0x000e240000001400 */
[----:B0-----:R-:W-:Y:S01]  /*2dd0*/  @P0 FMUL.FTZ R5, R4, R3 ;  /* 0x0000000304050220 */ /* 0x001fe20000410000 */
[----:B------:R-:W-:Y:S01]  /*2de0*/  @P0 FMUL.FTZ R7, R3, 0.5 ;  /* 0x3f00000003070820 */ /* 0x000fe20000410000 */
[----:B------:R-:W-:Y:S02]  /*2df0*/  @!P0 IMAD.MOV.U32 R3, RZ, RZ, R0 ;  /* 0x000000ffff038224 */ /* 0x000fe400078e0000 */
[----:B------:R-:W-:-:S04]  /*2e00*/  @P0 FADD.FTZ R6, -R5, -RZ ;  /* 0x800000ff05060221 */ /* 0x000fc80000010100 */
[----:B------:R-:W-:-:S04]  /*2e10*/  @P0 FFMA R6, R5, R6, R4 ;  /* 0x0000000605060223 */ /* 0x000fc80000000004 */
[----:B------:R-:W-:-:S04]  /*2e20*/  @P0 FFMA R6, R6, R7, R5 ;  /* 0x0000000706060223 */ /* 0x000fc80000000005 */
[----:B------:R-:W-:-:S07]  /*2e30*/  @P0 FMUL.FTZ R3, R6, 2.3283064365386962891e-10 ;  /* 0x2f80000006030820 */ /* 0x000fce0000410000 */
.L_x_34:
[----:B------:R-:W-:Y:S02]  /*2e40*/  IMAD.MOV.U32 R4, RZ, RZ, R8 ;  /* 0x000000ffff047224 */ /* 0x000fe400078e0008 */
[----:B------:R-:W-:-:S04]  /*2e50*/  IMAD.MOV.U32 R5, RZ, RZ, 0x0 ;  /* 0x00000000ff057424 */ /* 0x000fc800078e00ff */
[----:B------:R-:W-:Y:S05]  /*2e60*/  RET.REL.NODEC R4 `(_Z21reparameterize_kernelPfS_S_iy) ;  /* 0xffffffd004647950 */ /* 0x000fea0003c3ffff */
.L_x_35:
        /* <DEDUP_REMOVED lines=9> */
.L_x_50:


//--------------------- .text._Z13encode_kernelPfS_S_S_S_S_S_iii --------------------------
	.section	.text._Z13encode_kernelPfS_S_S_S_S_S_iii,"ax",@progbits
	.align	128
        .global         _Z13encode_kernelPfS_S_S_S_S_S_iii
        .type           _Z13encode_kernelPfS_S_S_S_S_S_iii,@function
        .size           _Z13encode_kernelPfS_S_S_S_S_S_iii,(.L_x_53 - _Z13encode_kernelPfS_S_S_S_S_S_iii)
        .other          _Z13encode_kernelPfS_S_S_S_S_S_iii,@"STO_CUDA_ENTRY STV_DEFAULT"
_Z13encode_kernelPfS_S_S_S_S_S_iii:
.text._Z13encode_kernelPfS_S_S_S_S_S_iii:
[----:B------:R-:W-:Y:S01]  /*0000*/  LDC R1, c[0x0][0x37c] ;  /* 0x0000df00ff017b82 */ /* 0x000fe20000000800 */
[----:B------:R-:W0:Y:S07]  /*0010*/  S2R R2, SR_TID.X ;  /* 0x0000000000027919 */ /* 0x000e2e0000002100 */
[----:B------:R-:W0:Y:S08]  /*0020*/  S2UR UR4, SR_CTAID.X ;  /* 0x00000000000479c3 */ /* 0x000e300000002500 */
[----:B------:R-:W0:Y:S08]  /*0030*/  LDC R3, c[0x0][0x360] ;  /* 0x0000d800ff037b82 */ /* 0x000e300000000800 */
[----:B------:R-:W1:Y:S01]  /*0040*/  LDC R0, c[0x0][0x3bc] ;  /* 0x0000ef00ff007b82 */ /* 0x000e620000000800 */
[----:B0-----:R-:W-:-:S05]  /*0050*/  IMAD R3, R3, UR4, R2 ;  /* 0x0000000403037c24 */ /* 0x001fca000f8e0202 */
[----:B-1----:R-:W-:-:S13]  /*0060*/  ISETP.GE.AND P0, PT, R3, R0, PT ;  /* 0x000000000300720c */ /* 0x002fda0003f06270 */
[----:B------:R-:W-:Y:S05]  /*0070*/  @P0 EXIT ;  /* 0x000000000000094d */ /* 0x000fea0003800000 */
[----:B------:R-:W0:Y:S01]  /*0080*/  LDCU UR5, c[0x0][0x3b8] ;  /* 0x00007700ff0577ac */ /* 0x000e220008000800 */
[----:B------:R-:W-:Y:S01]  /*0090*/  HFMA2 R19, -RZ, RZ, 0, 0 ;  /* 0x00000000ff137431 */ /* 0x000fe200000001ff */
[----:B------:R-:W1:Y:S01]  /*00a0*/  LDCU.64 UR8, c[0x0][0x358] ;  /* 0x00006b00ff0877ac */ /* 0x000e620008000a00 */
[----:B0-----:R-:W-:-:S09]  /*00b0*/  UISETP.GE.AND UP0, UPT, UR5, 0x1, UPT ;  /* 0x000000010500788c */ /* 0x001fd2000bf06270 */
[----:B-1----:R-:W-:Y:S05]  /*00c0*/  BRA.U !UP0, `(.L_x_36) ;  /* 0x0000000908f07547 */ /* 0x002fea000b800000 */
        /* <DEDUP_REMOVED lines=10> */
.L_x_38:
        /* <DEDUP_REMOVED lines=86> */
.L_x_37:
        /* <DEDUP_REMOVED lines=49> */
.L_x_39:
        /* <DEDUP_REMOVED lines=29> */
.L_x_40:
[----:B------:R-:W-:Y:S05]  /*0bb0*/  BRA.U !UP1, `(.L_x_36) ;  /* 0x0000000109347547 */ /* 0x000fea000b800000 */
[----:B------:R-:W0:Y:S01]  /*0bc0*/  LDC.64 R8, c[0x0][0x380] ;  /* 0x0000e000ff087b82 */ /* 0x000e220000000a00 */
[----:B------:R-:W-:Y:S01]  /*0bd0*/  IMAD R13, R0, UR4, R3 ;  /* 0x00000004000d7c24 */ /* 0x000fe2000f8e0203 */
[----:B------:R-:W-:-:S06]  /*0be0*/  UIADD3 UR5, UPT, UPT, -UR5, URZ, URZ ;  /* 0x000000ff05057290 */ /* 0x000fcc000fffe1ff */
[----:B------:R-:W1:Y:S06]  /*0bf0*/  LDC.64 R10, c[0x0][0x388] ;  /* 0x0000e200ff0a7b82 */ /* 0x000e6c0000000a00 */
.L_x_41:
        /* <DEDUP_REMOVED lines=9> */
.L_x_36:
[----:B------:R-:W0:Y:S02]  /*0c90*/  LDC.64 R6, c[0x0][0x390] ;  /* 0x0000e400ff067b82 */ /* 0x000e240000000a00 */
[----:B0-----:R-:W-:-:S06]  /*0ca0*/  IMAD.WIDE R6, R3, 0x4, R6 ;  /* 0x0000000403067825 */ /* 0x001fcc00078e0206 */
[----:B------:R-:W2:Y:S01]  /*0cb0*/  LDG.E R6, desc[UR8][R6.64] ;  /* 0x0000000806067981 */ /* 0x000ea2000c1e1900 */
[----:B------:R-:W-:Y:S02]  /*0cc0*/  ISETP.GE.AND P0, PT, R0, 0x1, PT ;  /* 0x000000010000780c */ /* 0x000fe40003f06270 */
[----:B------:R-:W-:Y:S02]  /*0cd0*/  MOV R12, RZ ;  /* 0x000000ff000c7202 */ /* 0x000fe40000000f00 */
[----:B------:R-:W-:Y:S01]  /*0ce0*/  MOV R10, RZ ;  /* 0x000000ff000a7202 */ /* 0x000fe20000000f00 */
[----:B--2---:R-:W-:-:S05]  /*0cf0*/  FADD R5, R6, R19 ;  /* 0x0000001306057221 */ /* 0x004fca0000000000 */
[----:B------:R-:W-:-:S03]  /*0d00*/  FMNMX R5, RZ, R5, !PT ;  /* 0x00000005ff057209 */ /* 0x000fc60007800000 */
[----:B------:R-:W-:Y:S05]  /*0d10*/  @!P0 BRA `(.L_x_42) ;  /* 0x0000000800848947 */ /* 0x000fea0003800000 */
[C---:B------:R-:W-:Y:S01]  /*0d20*/  IADD3 R2, PT, PT, R0.reuse, -0x1, RZ ;  /* 0xffffffff00027810 */ /* 0x040fe20007ffe0ff */
[----:B------:R-:W-:Y:S01]  /*0d30*/  HFMA2 R10, -RZ, RZ, 0, 0 ;  /* 0x00000000ff0a7431 */ /* 0x000fe200000001ff */
[----:B------:R-:W-:Y:S01]  /*0d40*/  LOP3.LUT R6, R0, 0xf, RZ, 0xc0, !PT ;  /* 0x0000000f00067812 */ /* 0x000fe200078ec0ff */
[----:B------:R-:W-:Y:S01]  /*0d50*/  HFMA2 R12, -RZ, RZ, 0, 0 ;  /* 0x00000000ff0c7431 */ /* 0x000fe200000001ff */
[----:B------:R-:W-:Y:S02]  /*0d60*/  ISETP.GE.U32.AND P1, PT, R2, 0xf, PT ;  /* 0x0000000f0200780c */ /* 0x000fe40003f26070 */
[----:B------:R-:W-:Y:S02]  /*0d70*/  ISETP.NE.AND P0, PT, R6, RZ, PT ;  /* 0x000000ff0600720c */ /* 0x000fe40003f05270 */
[----:B------:R-:W-:-:S09]  /*0d80*/  MOV R8, RZ ;  /* 0x000000ff00087202 */ /* 0x000fd20000000f00 */
[----:B------:R-:W-:Y:S05]  /*0d90*/  @!P1 BRA `(.L_x_43) ;  /* 0x0000000400289947 */ /* 0x000fea0003800000 */
[----:B------:R-:W-:Y:S02]  /*0da0*/  LOP3.LUT R8, R0, 0x7ffffff0, RZ, 0xc0, !PT ;  /* 0x7ffffff000087812 */ /* 0x000fe400078ec0ff */
[----:B------:R-:W-:Y:S02]  /*0db0*/  MOV R10, RZ ;  /* 0x000000ff000a7202 */ /* 0x000fe40000000f00 */
[----:B------:R-:W-:Y:S02]  /*0dc0*/  MOV R2, R3 ;  /* 0x0000000300027202 */ /* 0x000fe40000000f00 */
[----:B------:R-:W-:-:S07]  /*0dd0*/  IADD3 R7, PT, PT, -R8, RZ, RZ ;  /* 0x000000ff08077210 */ /* 0x000fce0007ffe1ff */
.L_x_44:
[----:B------:R-:W0:Y:S08]  /*0de0*/  LDC.64 R16, c[0x0][0x398] ;  /* 0x0000e600ff107b82 */ /* 0x000e300000000a00 */
[----:B------:R-:W1:Y:S01]  /*0df0*/  LDC R9, c[0x0][0x3c0] ;  /* 0x0000f000ff097b82 */ /* 0x000e620000000800 */
[----:B0-----:R-:W-:-:S05]  /*0e00*/  IMAD.WIDE R16, R2, 0x4, R16 ;  /* 0x0000000402107825 */ /* 0x001fca00078e0210 */
[----:B------:R-:W2:Y:S01]  /*0e10*/  LDG.E R11, desc[UR8][R16.64] ;  /* 0x00000008100b7981 */ /* 0x000ea2000c1e1900 */
[----:B-1----:R-:W-:-:S05]  /*0e20*/  IMAD.WIDE R14, R9, 0x4, R16 ;  /* 0x00000004090e7825 */ /* 0x002fca00078e0210 */
[----:B------:R0:W3:Y:S01]  /*0e30*/  LDG.E R4, desc[UR8][R14.64] ;  /* 0x000000080e047981 */ /* 0x0000e2000c1e1900 */
[----:B------:R-:W-:-:S05]  /*0e40*/  IMAD.WIDE R24, R9, 0x4, R14 ;  /* 0x0000000409187825 */ /* 0x000fca00078e020e */
[----:B------:R-:W4:Y:S01]  /*0e50*/  LDG.E R29, desc[UR8][R24.64] ;  /* 0x00000008181d7981 */ /* 0x000f22000c1e1900 */
[----:B------:R-:W-:-:S04]  /*0e60*/  IMAD.WIDE R26, R9, 0x4, R24 ;  /* 0x00000004091a7825 */ /* 0x000fc800078e0218 */
[C---:B------:R-:W-:Y:S02]  /*0e70*/  IMAD.WIDE R22, R9.reuse, 0x4, R26 ;  /* 0x0000000409167825 */ /* 0x040fe400078e021a */
[----:B------:R-:W5:Y:S02]  /*0e80*/  LDG.E R27, desc[UR8][R26.64] ;  /* 0x000000081a1b7981 */ /* 0x000f64000c1e1900 */
[C---:B------:R-:W-:Y:S02]  /*0e90*/  IMAD.WIDE R20, R9.reuse, 0x4, R22 ;  /* 0x0000000409147825 */ /* 0x040fe400078e0216 */
[----:B------:R1:W5:Y:S02]  /*0ea0*/  LDG.E R25, desc[UR8][R22.64] ;  /* 0x0000000816197981 */ /* 0x000364000c1e1900 */
[C---:B------:R-:W-:Y:S02]  /*0eb0*/  IMAD.WIDE R18, R9.reuse, 0x4, R20 ;  /* 0x0000000409127825 */ /* 0x040fe400078e0214 */
[----:B------:R-:W5:Y:S02]  /*0ec0*/  LDG.E R21, desc[UR8][R20.64] ;  /* 0x0000000814157981 */ /* 0x000f64000c1e1900 */
[----:B0-----:R-:W-:-:S02]  /*0ed0*/  IMAD.WIDE R14, R9, 0x4, R18 ;  /* 0x00000004090e7825 */ /* 0x001fc400078e0212 */
[----:B------:R0:W5:Y:S04]  /*0ee0*/  LDG.E R13, desc[UR8][R18.64] ;  /* 0x00000008120d7981 */ /* 0x000168000c1e1900 */
[----:B------:R-:W5:Y:S01]  /*0ef0*/  LDG.E R28, desc[UR8][R14.64] ;  /* 0x000000080e1c7981 */ /* 0x000f62000c1e1900 */
[----:B------:R-:W-:-:S05]  /*0f00*/  IMAD.WIDE R16, R9, 0x4, R14 ;  /* 0x0000000409107825 */ /* 0x000fca00078e020e */
[----:B------:R0:W5:Y:S01]  /*0f10*/  LDG.E R26, desc[UR8][R16.64] ;  /* 0x00000008101a7981 */ /* 0x000162000c1e1900 */
[----:B-1----:R-:W-:-:S05]  /*0f20*/  IMAD.WIDE R22, R9, 0x4, R16 ;  /* 0x0000000409167825 */ /* 0x002fca00078e0210 */
[----:B------:R-:W5:Y:S01]  /*0f30*/  LDG.E R24, desc[UR8][R22.64] ;  /* 0x0000000816187981 */ /* 0x000f62000c1e1900 */
[----:B0-----:R-:W-:-:S05]  /*0f40*/  IMAD.WIDE R18, R9, 0x4, R22 ;  /* 0x0000000409127825 */ /* 0x001fca00078e0216 */
[----:B------:R0:W5:Y:S01]  /*0f50*/  LDG.E R20, desc[UR8][R18.64] ;  /* 0x0000000812147981 */ /* 0x000162000c1e1900 */
[----:B------:R-:W-:-:S04]  /*0f60*/  IMAD.WIDE R16, R9, 0x4, R18 ;  /* 0x0000000409107825 */ /* 0x000fc800078e0212 */
[C---:B------:R-:W-:Y:S02]  /*0f70*/  IMAD.WIDE R14, R9.reuse, 0x4, R16 ;  /* 0x00000004090e7825 */ /* 0x040fe400078e0210 */
[----:B------:R-:W5:Y:S02]  /*0f80*/  LDG.E R16, desc[UR8][R16.64] ;  /* 0x0000000810107981 */ /* 0x000f64000c1e1900 */
[C---:B0-----:R-:W-:Y:S02]  /*0f90*/  IMAD.WIDE R18, R9.reuse, 0x4, R14 ;  /* 0x0000000409127825 */ /* 0x041fe400078e020e */
[----:B------:R-:W5:Y:S02]  /*0fa0*/  LDG.E R15, desc[UR8][R14.64] ;  /* 0x000000080e0f7981 */ /* 0x000f64000c1e1900 */
[----:B------:R-:W-:-:S05]  /*0fb0*/  IMAD.WIDE R22, R9, 0x4, R18 ;  /* 0x0000000409167825 */ /* 0x000fca00078e0212 */
[----:B------:R-:W5:Y:S04]  /*0fc0*/  LDG.E R17, desc[UR8][R22.64] ;  /* 0x0000000816117981 */ /* 0x000f68000c1e1900 */
[----:B------:R0:W5:Y:S01]  /*0fd0*/  LDG.E R14, desc[UR8][R18.64] ;  /* 0x00000008120e7981 */ /* 0x000162000c1e1900 */
[CC--:B--2---:R-:W-:Y:S01]  /*0fe0*/  FFMA R12, R5.reuse, R11.reuse, R12 ;  /* 0x0000000b050c7223 */ /* 0x0c4fe2000000000c */
[----:B0-----:R-:W-:Y:S01]  /*0ff0*/  FFMA R18, R5, R11, R10 ;  /* 0x0000000b05127223 */ /* 0x001fe2000000000a */
[----:B------:R-:W-:-:S06]  /*1000*/  IMAD.WIDE R10, R9, 0x4, R22 ;  /* 0x00000004090a7825 */ /* 0x000fcc00078e0216 */
[----:B------:R0:W2:Y:S01]  /*1010*/  LDG.E R10, desc[UR8][R10.64] ;  /* 0x000000080a0a7981 */ /* 0x0000a2000c1e1900 */
[CC--:B---3--:R-:W-:Y:S01]  /*1020*/  FFMA R12, R5.reuse, R4.reuse, R12 ;  /* 0x00000004050c7223 */ /* 0x0c8fe2000000000c */
[----:B------:R-:W-:-:S03]  /*1030*/  FFMA R4, R5, R4, R18 ;  /* 0x0000000405047223 */ /* 0x000fc60000000012 */
[CC--:B----4-:R-:W-:Y:S01]  /*1040*/  FFMA R12, R5.reuse, R29.reuse, R12 ;  /* 0x0000001d050c7223 */ /* 0x0d0fe2000000000c */
[----:B------:R-:W-:-:S03]  /*1050*/  FFMA R4, R5, R29, R4 ;  /* 0x0000001d05047223 */ /* 0x000fc60000000004 */
[CC--:B-----5:R-:W-:Y:S01]  /*1060*/  FFMA R12, R5.reuse, R27.reuse, R12 ;  /* 0x0000001b050c7223 */ /* 0x0e0fe2000000000c */
[----:B------:R-:W-:-:S03]  /*1070*/  FFMA R4, R5, R27, R4 ;  /* 0x0000001b05047223 */ /* 0x000fc60000000004 */
[CC--:B------:R-:W-:Y:S01]  /*1080*/  FFMA R12, R5.reuse, R25.reuse, R12 ;  /* 0x00000019050c7223 */ /* 0x0c0fe2000000000c */
[----:B------:R-:W-:-:S03]  /*1090*/  FFMA R4, R5, R25, R4 ;  /* 0x0000001905047223 */ /* 0x000fc60000000004 */
[CC--:B------:R-:W-:Y:S01]  /*10a0*/  FFMA R12, R5.reuse, R21.reuse, R12 ;  /* 0x00000015050c7223 */ /* 0x0c0fe2000000000c */
[----:B------:R-:W-:-:S03]  /*10b0*/  FFMA R4, R5, R21, R4 ;  /* 0x0000001505047223 */ /* 0x000fc60000000004 */
[CC--:B0-----:R-:W-:Y:S01]  /*10c0*/  FFMA R11, R5.reuse, R13.reuse, R12 ;  /* 0x0000000d050b7223 */ /* 0x0c1fe2000000000c */
[----:B------:R-:W-:-:S03]  /*10d0*/  FFMA R4, R5, R13, R4 ;  /* 0x0000000d05047223 */ /* 0x000fc60000000004 */
[CC--:B------:R-:W-:Y:S01]  /*10e0*/  FFMA R11, R5.reuse, R28.reuse, R11 ;  /* 0x0000001c050b7223 */ /* 0x0c0fe2000000000b */
[----:B------:R-:W-:-:S03]  /*10f0*/  FFMA R4, R5, R28, R4 ;  /* 0x0000001c05047223 */ /* 0x000fc60000000004 */
[CC--:B------:R-:W-:Y:S01]  /*1100*/  FFMA R11, R5.reuse, R26.reuse, R11 ;  /* 0x0000001a050b7223 */ /* 0x0c0fe2000000000b */
[----:B------:R-:W-:-:S03]  /*1110*/  FFMA R4, R5, R26, R4 ;  /* 0x0000001a05047223 */ /* 0x000fc60000000004 */
[CC--:B------:R-:W-:Y:S01]  /*1120*/  FFMA R11, R5.reuse, R24.reuse, R11 ;  /* 0x00000018050b7223 */ /* 0x0c0fe2000000000b */
[----:B------:R-:W-:Y:S01]  /*1130*/  FFMA R4, R5, R24, R4 ;  /* 0x0000001805047223 */ /* 0x000fe20000000004 */
[----:B------:R-:W-:Y:S02]  /*1140*/  IADD3 R7, PT, PT, R7, 0x10, RZ ;  /* 0x0000001007077810 */ /* 0x000fe40007ffe0ff */
[CC--:B------:R-:W-:Y:S01]  /*1150*/  FFMA R11, R5.reuse, R20.reuse, R11 ;  /* 0x00000014050b7223 */ /* 0x0c0fe2000000000b */
[----:B------:R-:W-:Y:S01]  /*1160*/  FFMA R4, R5, R20, R4 ;  /* 0x0000001405047223 */ /* 0x000fe20000000004 */
[----:B------:R-:W-:Y:S02]  /*1170*/  ISETP.NE.AND P1, PT, R7, RZ, PT ;  /* 0x000000ff0700720c */ /* 0x000fe40003f25270 */
[CC--:B------:R-:W-:Y:S01]  /*1180*/  FFMA R12, R5.reuse, R16.reuse, R11 ;  /* 0x00000010050c7223 */ /* 0x0c0fe2000000000b */
[----:B------:R-:W-:-:S03]  /*1190*/  FFMA R4, R5, R16, R4 ;  /* 0x0000001005047223 */ /* 0x000fc60000000004 */
[CC--:B------:R-:W-:Y:S01]  /*11a0*/  FFMA R11, R5.reuse, R15.reuse, R12 ;  /* 0x0000000f050b7223 */ /* 0x0c0fe2000000000c */
[----:B------:R-:W-:Y:S01]  /*11b0*/  FFMA R4, R5, R15, R4 ;  /* 0x0000000f05047223 */ /* 0x000fe20000000004 */
[----:B------:R-:W-:Y:S02]  /*11c0*/  LEA R2, R9, R2, 0x4 ;  /* 0x0000000209027211 */ /* 0x000fe400078e20ff */
[CC--:B------:R-:W-:Y:S01]  /*11d0*/  FFMA R12, R5.reuse, R14.reuse, R11 ;  /* 0x0000000e050c7223 */ /* 0x0c0fe2000000000b */
[----:B------:R-:W-:-:S03]  /*11e0*/  FFMA R4, R5, R14, R4 ;  /* 0x0000000e05047223 */ /* 0x000fc60000000004 */
[CC--:B------:R-:W-:Y:S01]  /*11f0*/  FFMA R11, R5.reuse, R17.reuse, R12 ;  /* 0x00000011050b7223 */ /* 0x0c0fe2000000000c */
[----:B------:R-:W-:-:S03]  /*1200*/  FFMA R4, R5, R17, R4 ;  /* 0x0000001105047223 */ /* 0x000fc60000000004 */
[CC--:B--2---:R-:W-:Y:S01]  /*1210*/  FFMA R12, R5.reuse, R10.reuse, R11 ;  /* 0x0000000a050c7223 */ /* 0x0c4fe2000000000b */
[----:B------:R-:W-:Y:S01]  /*1220*/  FFMA R10, R5, R10, R4 ;  /* 0x0000000a050a7223 */ /* 0x000fe20000000004 */
[----:B------:R-:W-:Y:S06]  /*1230*/  @P1 BRA `(.L_x_44) ;  /* 0xfffffff800e81947 */ /* 0x000fec000383ffff */
.L_x_43:
[----:B------:R-:W-:Y:S05]  /*1240*/  @!P0 BRA `(.L_x_42) ;  /* 0x0000000400388947 */ /* 0x000fea0003800000 */
[----:B------:R-:W-:Y:S02]  /*1250*/  ISETP.GE.U32.AND P0, PT, R6, 0x8, PT ;  /* 0x000000080600780c */ /* 0x000fe40003f06070 */
[----:B------:R-:W-:-:S04]  /*1260*/  LOP3.LUT R9, R0, 0x7, RZ, 0xc0, !PT ;  /* 0x0000000700097812 */ /* 0x000fc800078ec0ff */
[----:B------:R-:W-:-:S07]  /*1270*/  ISETP.NE.AND P1, PT, R9, RZ, PT ;  /* 0x000000ff0900720c */ /* 0x000fce0003f25270 */
[----:B------:R-:W-:Y:S06]  /*1280*/  @!P0 BRA `(.L_x_45) ;  /* 0x0000000000908947 */ /* 0x000fec0003800000 */
[----:B------:R-:W0:Y:S08]  /*1290*/  LDC R19, c[0x0][0x3c0] ;  /* 0x0000f000ff137b82 */ /* 0x000e300000000800 */
[----:B------:R-:W1:Y:S01]  /*12a0*/  LDC.64 R24, c[0x0][0x398] ;  /* 0x0000e600ff187b82 */ /* 0x000e620000000a00 */
[----:B0-----:R-:W-:-:S04]  /*12b0*/  IMAD R7, R8, R19, R3 ;  /* 0x0000001308077224 */ /* 0x001fc800078e0203 */
[----:B-1----:R-:W-:-:S05]  /*12c0*/  IMAD.WIDE R24, R7, 0x4, R24 ;  /* 0x0000000407187825 */ /* 0x002fca00078e0218 */
[----:B------:R-:W2:Y:S01]  /*12d0*/  LDG.E R2, desc[UR8][R24.64] ;  /* 0x0000000818027981 */ /* 0x000ea2000c1e1900 */
[----:B------:R-:W-:-:S05]  /*12e0*/  IMAD.WIDE R26, R19, 0x4, R24 ;  /* 0x00000004131a7825 */ /* 0x000fca00078e0218 */
[----:B------:R-:W3:Y:S01]  /*12f0*/  LDG.E R4, desc[UR8][R26.64] ;  /* 0x000000081a047981 */ /* 0x000ee2000c1e1900 */
[----:B------:R-:W-:-:S04]  /*1300*/  IMAD.WIDE R22, R19, 0x4, R26 ;  /* 0x0000000413167825 */ /* 0x000fc800078e021a */
[C---:B------:R-:W-:Y:S02]  /*1310*/  IMAD.WIDE R20, R19.reuse, 0x4, R22 ;  /* 0x0000000413147825 */ /* 0x040fe400078e0216 */
[----:B------:R-:W4:Y:S02]  /*1320*/  LDG.E R22, desc[UR8][R22.64] ;  /* 0x0000000816167981 */ /* 0x000f24000c1e1900 */
[C---:B------:R-:W-:Y:S02]  /*1330*/  IMAD.WIDE R14, R19.reuse, 0x4, R20 ;  /* 0x00000004130e7825 */ /* 0x040fe400078e0214 */
[----:B------:R-:W5:Y:S02]  /*1340*/  LDG.E R20, desc[UR8][R20.64] ;  /* 0x0000000814147981 */ /* 0x000f64000c1e1900 */
[C---:B------:R-:W-:Y:S02]  /*1350*/  IMAD.WIDE R6, R19.reuse, 0x4, R14 ;  /* 0x0000000413067825 */ /* 0x040fe400078e020e */
[----:B------:R-:W5:Y:S02]  /*1360*/  LDG.E R14, desc[UR8][R14.64] ;  /* 0x000000080e0e7981 */ /* 0x000f64000c1e1900 */
[----:B------:R-:W-:-:S02]  /*1370*/  IMAD.WIDE R16, R19, 0x4, R6 ;  /* 0x0000000413107825 */ /* 0x000fc400078e0206 */
[----:B------:R-:W5:Y:S02]  /*1380*/  LDG.E R6, desc[UR8][R6.64] ;  /* 0x0000000806067981 */ /* 0x000f64000c1e1900 */
[----:B------:R-:W-:Y:S02]  /*1390*/  IMAD.WIDE R18, R19, 0x4, R16 ;  /* 0x0000000413127825 */ /* 0x000fe400078e0210 */
[----:B------:R-:W5:Y:S04]  /*13a0*/  LDG.E R16, desc[UR8][R16.64] ;  /* 0x0000000810107981 */ /* 0x000f68000c1e1900 */
[----:B------:R-:W5:Y:S01]  /*13b0*/  LDG.E R19, desc[UR8][R18.64] ;  /* 0x0000000812137981 */ /* 0x000f62000c1e1900 */
[----:B------:R-:W-:Y:S01]  /*13c0*/  IADD3 R8, PT, PT, R8, 0x8, RZ ;  /* 0x0000000808087810 */ /* 0x000fe20007ffe0ff */
[CC--:B--2---:R-:W-:Y:S01]  /*13d0*/  FFMA R11, R5.reuse, R2.reuse, R12 ;  /* 0x00000002050b7223 */ /* 0x0c4fe2000000000c */
[----:B------:R-:W-:-:S03]  /*13e0*/  FFMA R2, R5, R2, R10 ;  /* 0x0000000205027223 */ /* 0x000fc6000000000a */
        /* <DEDUP_REMOVED lines=10> */
[CC--:B------:R-:W-:Y:S01]  /*1490*/  FFMA R12, R5.reuse, R16.reuse, R11 ;  /* 0x00000010050c7223 */ /* 0x0c0fe2000000000b */
[----:B------:R-:W-:-:S03]  /*14a0*/  FFMA R2, R5, R16, R2 ;  /* 0x0000001005027223 */ /* 0x000fc60000000002 */
[CC--:B------:R-:W-:Y:S01]  /*14b0*/  FFMA R12, R5.reuse, R19.reuse, R12 ;  /* 0x00000013050c7223 */ /* 0x0c0fe2000000000c */
[----:B------:R-:W-:-:S07]  /*14c0*/  FFMA R10, R5, R19, R2 ;  /* 0x00000013050a7223 */ /* 0x000fce0000000002 */
.L_x_45:
        /* <DEDUP_REMOVED lines=8> */
[----:B-1----:R-:W-:-:S04]  /*1550*/  IMAD.WIDE R6, R9, 0x4, R6 ;  /* 0x0000000409067825 */ /* 0x002fc800078e0206 */
[C---:B------:R-:W-:Y:S02]  /*1560*/  IMAD.WIDE R14, R19.reuse, 0x4, R6 ;  /* 0x00000004130e7825 */ /* 0x040fe400078e0206 */
[----:B------:R-:W2:Y:S02]  /*1570*/  LDG.E R6, desc[UR8][R6.64] ;  /* 0x0000000806067981 */ /* 0x000ea4000c1e1900 */
[C---:B------:R-:W-:Y:S02]  /*1580*/  IMAD.WIDE R16, R19.reuse, 0x4, R14 ;  /* 0x0000000413107825 */ /* 0x040fe400078e020e */
[----:B------:R-:W3:Y:S02]  /*1590*/  LDG.E R15, desc[UR8][R14.64] ;  /* 0x000000080e0f7981 */ /* 0x000ee4000c1e1900 */
[----:B------:R-:W-:Y:S02]  /*15a0*/  IMAD.WIDE R18, R19, 0x4, R16 ;  /* 0x0000000413127825 */ /* 0x000fe400078e0210 */
[----:B------:R-:W4:Y:S04]  /*15b0*/  LDG.E R17, desc[UR8][R16.64] ;  /* 0x0000000810117981 */ /* 0x000f28000c1e1900 */
        /* <DEDUP_REMOVED lines=9> */
[----:B------:R-:W-:-:S07]  /*1650*/  FFMA R10, R5, R19, R10 ;  /* 0x00000013050a7223 */ /* 0x000fce000000000a */
.L_x_46:
[----:B------:R-:W-:Y:S05]  /*1660*/  @!P1 BRA `(.L_x_42) ;  /* 0x0000000000309947 */ /* 0x000fea0003800000 */
[----:B------:R-:W0:Y:S01]  /*1670*/  LDC.64 R14, c[0x0][0x398] ;  /* 0x0000e600ff0e7b82 */ /* 0x000e220000000a00 */
[----:B------:R-:W1:Y:S01]  /*1680*/  LDCU UR4, c[0x0][0x3c0] ;  /* 0x00007800ff0477ac */ /* 0x000e620008000800 */
[----:B------:R-:W-:Y:S01]  /*1690*/  IADD3 R0, PT, PT, -R0, RZ, RZ ;  /* 0x000000ff00007210 */ /* 0x000fe20007ffe1ff */
[----:B-1----:R-:W-:-:S07]  /*16a0*/  IMAD R9, R8, UR4, R3 ;  /* 0x0000000408097c24 */ /* 0x002fce000f8e0203 */
.L_x_47:
[----:B0-----:R-:W-:-:S06]  /*16b0*/  IMAD.WIDE R6, R9, 0x4, R14 ;  /* 0x0000000409067825 */ /* 0x001fcc00078e020e */
[----:B------:R-:W2:Y:S01]  /*16c0*/  LDG.E R6, desc[UR8][R6.64] ;  /* 0x0000000806067981 */ /* 0x000ea2000c1e1900 */
[----:B------:R-:W-:Y:S02]  /*16d0*/  IADD3 R0, PT, PT, R0, 0x1, RZ ;  /* 0x0000000100007810 */ /* 0x000fe40007ffe0ff */
[----:B------:R-:W-:Y:S02]  /*16e0*/  IADD3 R9, PT, PT, R9, UR4, RZ ;  /* 0x0000000409097c10 */ /* 0x000fe4000fffe0ff */
[----:B------:R-:W-:Y:S01]  /*16f0*/  ISETP.NE.AND P0, PT, R0, RZ, PT ;  /* 0x000000ff0000720c */ /* 0x000fe20003f05270 */
[CC--:B--2---:R-:W-:Y:S01]  /*1700*/  FFMA R12, R5.reuse, R6.reuse, R12 ;  /* 0x00000006050c7223 */ /* 0x0c4fe2000000000c */
[----:B------:R-:W-:-:S11]  /*1710*/  FFMA R10, R5, R6, R10 ;  /* 0x00000006050a7223 */ /* 0x000fd6000000000a */
[----:B------:R-:W-:Y:S05]  /*1720*/  @P0 BRA `(.L_x_47) ;  /* 0xfffffffc00e00947 */ /* 0x000fea000383ffff */
.L_x_42:
[----:B------:R-:W0:Y:S08]  /*1730*/  LDC.64 R4, c[0x0][0x3a0] ;  /* 0x0000e800ff047b82 */ /* 0x000e300000000a00 */
[----:B------:R-:W1:Y:S01]  /*1740*/  LDC.64 R6, c[0x0][0x3a8] ;  /* 0x0000ea00ff067b82 */ /* 0x000e620000000a00 */
[----:B0-----:R-:W-:-:S05]  /*1750*/  IMAD.WIDE R4, R3, 0x4, R4 ;  /* 0x0000000403047825 */ /* 0x001fca00078e0204 */
[----:B------:R-:W2:Y:S01]  /*1760*/  LDG.E R9, desc[UR8][R4.64] ;  /* 0x0000000804097981 */ /* 0x000ea2000c1e1900 */
[----:B-1----:R-:W-:-:S04]  /*1770*/  IMAD.WIDE R6, R3, 0x4, R6 ;  /* 0x0000000403067825 */ /* 0x002fc800078e0206 */
[----:B--2---:R-:W-:Y:S02]  /*1780*/  FADD R11, R9, R12 ;  /* 0x0000000c090b7221 */ /* 0x004fe40000000000 */
[----:B------:R-:W0:Y:S03]  /*1790*/  LDC.64 R8, c[0x0][0x3b0] ;  /* 0x0000ec00ff087b82 */ /* 0x000e260000000a00 */
[----:B------:R-:W-:Y:S04]  /*17a0*/  STG.E desc[UR8][R6.64], R11 ;  /* 0x0000000b06007986 */ /* 0x000fe8000c101908 */
[----:B------:R-:W2:Y:S01]  /*17b0*/  LDG.E R13, desc[UR8][R4.64] ;  /* 0x00000008040d7981 */ /* 0x000ea2000c1e1900 */
[----:B0-----:R-:W-:-:S04]  /*17c0*/  IMAD.WIDE R2, R3, 0x4, R8 ;  /* 0x0000000403027825 */ /* 0x001fc800078e0208 */
[----:B--2---:R-:W-:-:S05]  /*17d0*/  FADD R13, R13, R10 ;  /* 0x0000000a0d0d7221 */ /* 0x004fca0000000000 */
[----:B------:R-:W-:Y:S01]  /*17e0*/  STG.E desc[UR8][R2.64], R13 ;  /* 0x0000000d02007986 */ /* 0x000fe2000c101908 */
[----:B------:R-:W-:Y:S05]  /*17f0*/  EXIT ;  /* 0x000000000000794d */ /* 0x000fea0003800000 */
.L_x_48:
        /* <DEDUP_REMOVED lines=16> */
.L_x_53:


//--------------------- .nv.global.init           --------------------------
	.section	.nv.global.init,"aw",@progbits
	.align	4
.nv.global.init:
	.type		mrg32k3aM1SubSeq,@object
	.size		mrg32k3aM1SubSeq,(mrg32k3aM2SubSeq - mrg32k3aM1SubSeq)
mrg32k3aM1SubSeq:
        /*0000*/ 	.byte	0x0b, 0xcc, 0xee, 0x04, 0x73, 0x29, 0x8b, 0x6f, 0xf6, 0x53, 0x03, 0xf6, 0x23, 0xf6, 0xea, 0xda
        /* <DEDUP_REMOVED lines=125> */
	.type		mrg32k3aM2SubSeq,@object
	.size		mrg32k3aM2SubSeq,(mrg32k3aM1 - mrg32k3aM2SubSeq)
mrg32k3aM2SubSeq:
        /* <DEDUP_REMOVED lines=126> */
	.type		mrg32k3aM1,@object
	.size		mrg32k3aM1,(mrg32k3aM1Seq - mrg32k3aM1)
mrg32k3aM1:
        /* <DEDUP_REMOVED lines=144> */
	.type		mrg32k3aM1Seq,@object
	.size		mrg32k3aM1Seq,(mrg32k3aM2 - mrg32k3aM1Seq)
mrg32k3aM1Seq:
        /* <DEDUP_REMOVED lines=144> */
	.type		mrg32k3aM2,@object
	.size		mrg32k3aM2,(mrg32k3aM2Seq - mrg32k3aM2)
mrg32k3aM2:
        /* <DEDUP_REMOVED lines=144> */
	.type		mrg32k3aM2Seq,@object
	.size		mrg32k3aM2Seq,(precalc_xorwow_matrix - mrg32k3aM2Seq)
mrg32k3aM2Seq:
        /* <DEDUP_REMOVED lines=144> */
	.type		precalc_xorwow_matrix,@object
	.size		precalc_xorwow_matrix,(precalc_xorwow_offset_matrix - precalc_xorwow_matrix)
precalc_xorwow_matrix:
        /* <DEDUP_REMOVED lines=6400> */
	.type		precalc_xorwow_offset_matrix,@object
	.size		precalc_xorwow_offset_matrix,(.L_1 - precalc_xorwow_offset_matrix)
precalc_xorwow_offset_matrix:
        /* <DEDUP_REMOVED lines=6400> */
.L_1:


//--------------------- .nv.shared.reserved.0     --------------------------
	.section	.nv.shared.reserved.0,"aw",@nobits
	.weak		__nv_reservedSMEM_offset_0_alias
	.size		__nv_reservedSMEM_offset_0_alias, 0, 64
	.other		__nv_reservedSMEM_offset_0_alias,@"STO_CUDA_RESERVED_SHARED STV_DEFAULT"
__nv_reservedSMEM_offset_0_alias:
	.zero		0
	.zero		64


//--------------------- .nv.constant0._Z13decode_kernelPfS_S_S_S_S_iii --------------------------
	.section	.nv.constant0._Z13decode_kernelPfS_S_S_S_S_iii,"a",@progbits
	.sectionflags	@""
	.align	4
.nv.constant0._Z13decode_kernelPfS_S_S_S_S_iii:
	.zero		956


//--------------------- .nv.constant0._Z21reparameterize_kernelPfS_S_iy --------------------------
	.section	.nv.constant0._Z21reparameterize_kernelPfS_S_iy,"a",@progbits
	.sectionflags	@""
	.align	4
.nv.constant0._Z21reparameterize_kernelPfS_S_iy:
	.zero		936


//--------------------- .nv.constant0._Z13encode_kernelPfS_S_S_S_S_S_iii --------------------------
	.section	.nv.constant0._Z13encode_kernelPfS_S_S_S_S_S_iii,"a",@progbits
	.sectionflags	@""
	.align	4
.nv.constant0._Z13encode_kernelPfS_S_S_S_S_S_iii:
	.zero		964


//--------------------- SYMBOLS --------------------------

	.type		.nv.reservedSmem.offset0,@object
	.size		.nv.reservedSmem.offset0,0x4
